	.target	sm_90a

	.elftype	@"ET_EXEC"


//--------------------- .note.nv.tkinfo           --------------------------
	.section	.note.nv.tkinfo,"",@"SHT_NOTE"
	.sectionflags	@"SHF_NOTE_NV_TKINFO"
	.tkinfo
        /*0018*/ 	.word	0x00000002
        /*0030*/ 	.string	""
        /*0030*/ 	.string	"ptxas"
        /*0030*/ 	.string	"Cuda compilation tools, release 13.0, V13.0.88"
        /*0030*/ 	.string	"Build cuda_13.0.r13.0/compiler.36424714_0"
        /*0030*/ 	.string	"-v  -suppress-debug-info  -lineinfo  -arch sm_90a "



//--------------------- .note.nv.cuinfo           --------------------------
	.section	.note.nv.cuinfo,"",@"SHT_NOTE"
	.sectionflags	@"SHF_NOTE_NV_CUINFO"
        /*0018*/ 	.short	0x0002
        /*001a*/ 	.short	0x005a
        /*001c*/ 	.short	0x0082
	.zero		2


//--------------------- .nv.info                  --------------------------
	.section	.nv.info,"",@"SHT_CUDA_INFO"
	.align	4


	//----- nvinfo : EIATTR_REGCOUNT
	.align		4
        /*0000*/ 	.byte	0x04, 0x2f
        /*0002*/ 	.short	(.L_1 - .L_0)
	.align		4
.L_0:
        /*0004*/ 	.word	index@(matmul_kernel)
        /*0008*/ 	.word	0x00000080


	//----- nvinfo : EIATTR_FRAME_SIZE
	.align		4
.L_1:
        /*000c*/ 	.byte	0x04, 0x11
        /*000e*/ 	.short	(.L_3 - .L_2)
	.align		4
.L_2:
        /*0010*/ 	.word	index@(matmul_kernel)
        /*0014*/ 	.word	0x000000d8


	//----- nvinfo : EIATTR_MIN_STACK_SIZE
	.align		4
.L_3:
        /*0018*/ 	.byte	0x04, 0x12
        /*001a*/ 	.short	(.L_5 - .L_4)
	.align		4
.L_4:
        /*001c*/ 	.word	index@(matmul_kernel)
        /*0020*/ 	.word	0x000000d8
.L_5:


//--------------------- .nv.compat                --------------------------
	.section	.nv.compat,"",@"SHT_CUDA_COMPAT_INFO"
	.align	4
        /*0000*/ 	.byte	0x02, 0x09, 0x01, 0x00, 0x02, 0x02, 0x04, 0x00, 0x02, 0x05, 0x05, 0x00, 0x03, 0x07, 0x01, 0x01
        /*0010*/ 	.byte	0x02, 0x03, 0x00, 0x00, 0x02, 0x06, 0x01, 0x00, 0x04, 0x0b, 0x08, 0x00, 0x00, 0x00, 0x00, 0x00
        /*0020*/ 	.byte	0x00, 0x00, 0x00, 0x00


//--------------------- .nv.info.matmul_kernel    --------------------------
	.section	.nv.info.matmul_kernel,"",@"SHT_CUDA_INFO"
	.sectionflags	@""
	.align	4


	//----- nvinfo : EIATTR_CUDA_API_VERSION
	.align		4
        /*0000*/ 	.byte	0x04, 0x37
        /*0002*/ 	.short	(.L_7 - .L_6)
.L_6:
        /*0004*/ 	.word	0x00000082


	//----- nvinfo : EIATTR_KPARAM_INFO
	.align		4
.L_7:
        /*0008*/ 	.byte	0x04, 0x17
        /*000a*/ 	.short	(.L_9 - .L_8)
.L_8:
        /*000c*/ 	.word	0x00000000
        /*0010*/ 	.short	0x000d
        /*0012*/ 	.short	0x0048
        /*0014*/ 	.byte	0x00, 0xf4, 0x21, 0x00


	//----- nvinfo : EIATTR_KPARAM_INFO
	.align		4
.L_9:
        /*0018*/ 	.byte	0x04, 0x17
        /*001a*/ 	.short	(.L_11 - .L_10)
.L_10:
        /*001c*/ 	.word	0x00000000
        /*0020*/ 	.short	0x000c
        /*0022*/ 	.short	0x0040
        /*0024*/ 	.byte	0x00, 0xf4, 0x21, 0x00


	//----- nvinfo : EIATTR_KPARAM_INFO
	.align		4
.L_11:
        /*0028*/ 	.byte	0x04, 0x17
        /*002a*/ 	.short	(.L_13 - .L_12)
.L_12:
        /*002c*/ 	.word	0x00000000
        /*0030*/ 	.short	0x000b
        /*0032*/ 	.short	0x0038
        /*0034*/ 	.byte	0x00, 0xf0, 0x11, 0x00


	//----- nvinfo : EIATTR_KPARAM_INFO
	.align		4
.L_13:
        /*0038*/ 	.byte	0x04, 0x17
        /*003a*/ 	.short	(.L_15 - .L_14)
.L_14:
        /*003c*/ 	.word	0x00000000
        /*0040*/ 	.short	0x000a
        /*0042*/ 	.short	0x0034
        /*0044*/ 	.byte	0x00, 0xf0, 0x11, 0x00


	//----- nvinfo : EIATTR_KPARAM_INFO
	.align		4
.L_15:
        /*0048*/ 	.byte	0x04, 0x17
        /*004a*/ 	.short	(.L_17 - .L_16)
.L_16:
        /*004c*/ 	.word	0x00000000
        /*0050*/ 	.short	0x0009
        /*0052*/ 	.short	0x0030
        /*0054*/ 	.byte	0x00, 0xf0, 0x11, 0x00


	//----- nvinfo : EIATTR_KPARAM_INFO
	.align		4
.L_17:
        /*0058*/ 	.byte	0x04, 0x17
        /*005a*/ 	.short	(.L_19 - .L_18)
.L_18:
        /*005c*/ 	.word	0x00000000
        /*0060*/ 	.short	0x0008
        /*0062*/ 	.short	0x002c
        /*0064*/ 	.byte	0x00, 0xf0, 0x11, 0x00


	//----- nvinfo : EIATTR_KPARAM_INFO
	.align		4
.L_19:
        /*0068*/ 	.byte	0x04, 0x17
        /*006a*/ 	.short	(.L_21 - .L_20)
.L_20:
        /*006c*/ 	.word	0x00000000
        /*0070*/ 	.short	0x0007
        /*0072*/ 	.short	0x0028
        /*0074*/ 	.byte	0x00, 0xf0, 0x11, 0x00


	//----- nvinfo : EIATTR_KPARAM_INFO
	.align		4
.L_21:
        /*0078*/ 	.byte	0x04, 0x17
        /*007a*/ 	.short	(.L_23 - .L_22)
.L_22:
        /*007c*/ 	.word	0x00000000
        /*0080*/ 	.short	0x0006
        /*0082*/ 	.short	0x0024
        /*0084*/ 	.byte	0x00, 0xf0, 0x11, 0x00


	//----- nvinfo : EIATTR_KPARAM_INFO
	.align		4
.L_23:
        /*0088*/ 	.byte	0x04, 0x17
        /*008a*/ 	.short	(.L_25 - .L_24)
.L_24:
        /*008c*/ 	.word	0x00000000
        /*0090*/ 	.short	0x0005
        /*0092*/ 	.short	0x0020
        /*0094*/ 	.byte	0x00, 0xf0, 0x11, 0x00


	//----- nvinfo : EIATTR_KPARAM_INFO
	.align		4
.L_25:
        /*0098*/ 	.byte	0x04, 0x17
        /*009a*/ 	.short	(.L_27 - .L_26)
.L_26:
        /*009c*/ 	.word	0x00000000
        /*00a0*/ 	.short	0x0004
        /*00a2*/ 	.short	0x001c
        /*00a4*/ 	.byte	0x00, 0xf0, 0x11, 0x00


	//----- nvinfo : EIATTR_KPARAM_INFO
	.align		4
.L_27:
        /*00a8*/ 	.byte	0x04, 0x17
        /*00aa*/ 	.short	(.L_29 - .L_28)
.L_28:
        /*00ac*/ 	.word	0x00000000
        /*00b0*/ 	.short	0x0003
        /*00b2*/ 	.short	0x0018
        /*00b4*/ 	.byte	0x00, 0xf0, 0x11, 0x00


	//----- nvinfo : EIATTR_KPARAM_INFO
	.align		4
.L_29:
        /*00b8*/ 	.byte	0x04, 0x17
        /*00ba*/ 	.short	(.L_31 - .L_30)
.L_30:
        /*00bc*/ 	.word	0x00000000
        /*00c0*/ 	.short	0x0002
        /*00c2*/ 	.short	0x0010
        /*00c4*/ 	.byte	0x00, 0xf4, 0x21, 0x00


	//----- nvinfo : EIATTR_KPARAM_INFO
	.align		4
.L_31:
        /*00c8*/ 	.byte	0x04, 0x17
        /*00ca*/ 	.short	(.L_33 - .L_32)
.L_32:
        /*00cc*/ 	.word	0x00000000
        /*00d0*/ 	.short	0x0001
        /*00d2*/ 	.short	0x0008
        /*00d4*/ 	.byte	0x00, 0xf4, 0x21, 0x00


	//----- nvinfo : EIATTR_KPARAM_INFO
	.align		4
.L_33:
        /*00d8*/ 	.byte	0x04, 0x17
        /*00da*/ 	.short	(.L_35 - .L_34)
.L_34:
        /*00dc*/ 	.word	0x00000000
        /*00e0*/ 	.short	0x0000
        /*00e2*/ 	.short	0x0000
        /*00e4*/ 	.byte	0x00, 0xf4, 0x21, 0x00


	//----- nvinfo : EIATTR_SPARSE_MMA_MASK
	.align		4
.L_35:
        /*00e8*/ 	.byte	0x03, 0x50
        /*00ea*/ 	.short	0x0000


	//----- nvinfo : EIATTR_MAXREG_COUNT
	.align		4
        /*00ec*/ 	.byte	0x03, 0x1b
        /*00ee*/ 	.short	0x0080


	//----- nvinfo : EIATTR_NUM_BARRIERS
	.align		4
        /*00f0*/ 	.byte	0x02, 0x4c
        /*00f2*/ 	.byte	0x01
	.zero		1


	//----- nvinfo : EIATTR_ANNOTATIONS
	.align		4
        /*00f4*/ 	.byte	0x04, 0x55
        /*00f6*/ 	.short	(.L_37 - .L_36)


	//   ....[0]....
.L_36:
        /*00f8*/ 	.word	0x00000001
        /*00fc*/ 	.byte	0x00, 0x07, 0x00, 0x00, 0x01, 0x00, 0x00, 0x00, 0xa0, 0x07, 0x00, 0x00, 0x01, 0x00, 0x00, 0x00
        /* <DEDUP_REMOVED lines=52> */
        /*044c*/ 	.byte	0x40, 0x6d, 0x00, 0x00


	//----- nvinfo : EIATTR_MERCURY_ISA_VERSION
	.align		4
.L_37:
        /*0450*/ 	.byte	0x03, 0x5f
        /*0452*/ 	.short	0x0101


	//----- nvinfo : EIATTR_EXIT_INSTR_OFFSETS
	.align		4
        /*0454*/ 	.byte	0x04, 0x1c
        /*0456*/ 	.short	(.L_39 - .L_38)


	//   ....[0]....
.L_38:
        /*0458*/ 	.word	0x00007080


	//   ....[1]....
        /*045c*/ 	.word	0x000070a0


	//----- nvinfo : EIATTR_REQNTID
	.align		4
.L_39:
        /*0460*/ 	.byte	0x04, 0x10
        /*0462*/ 	.short	(.L_41 - .L_40)
.L_40:
        /*0464*/ 	.word	0x00000200
        /*0468*/ 	.word	0x00000001
        /*046c*/ 	.word	0x00000001


	//----- nvinfo : EIATTR_CBANK_PARAM_SIZE
	.align		4
.L_41:
        /*0470*/ 	.byte	0x03, 0x19
        /*0472*/ 	.short	0x0050


	//----- nvinfo : EIATTR_PARAM_CBANK
	.align		4
        /*0474*/ 	.byte	0x04, 0x0a
        /*0476*/ 	.short	(.L_43 - .L_42)
	.align		4
.L_42:
        /*0478*/ 	.word	index@(.nv.constant0.matmul_kernel)
        /*047c*/ 	.short	0x0210
        /*047e*/ 	.short	0x0050


	//----- nvinfo : EIATTR_SW_WAR
	.align		4
.L_43:
        /*0480*/ 	.byte	0x04, 0x36
        /*0482*/ 	.short	(.L_45 - .L_44)
.L_44:
        /*0484*/ 	.word	0x00000008
.L_45:


//--------------------- .nv.callgraph             --------------------------
	.section	.nv.callgraph,"",@"SHT_CUDA_CALLGRAPH"
	.align	4
	.sectionentsize	8
	.align		4
        /*0000*/ 	.word	0x00000000
	.align		4
        /*0004*/ 	.word	0xffffffff
	.align		4
        /*0008*/ 	.word	0x00000000
	.align		4
        /*000c*/ 	.word	0xfffffffe
	.align		4
        /*0010*/ 	.word	0x00000000
	.align		4
        /*0014*/ 	.word	0xfffffffd
	.align		4
        /*0018*/ 	.word	0x00000000
	.align		4
        /*001c*/ 	.word	0xfffffffc


//--------------------- .text.matmul_kernel       --------------------------
	.section	.text.matmul_kernel,"ax",@progbits
	.align	128
        .global         matmul_kernel
        .type           matmul_kernel,@function
        .size           matmul_kernel,(.L_x_3 - matmul_kernel)
        .other          matmul_kernel,@"STO_CUDA_ENTRY STV_DEFAULT"
matmul_kernel:
.text.matmul_kernel:
[----:B------:R-:W1:Y:S08]  /*0000*/  LDC R1, c[0x0][0x28] ;  /* 0x00000a00ff017b82 */ /* 0x000e700000000800 */
[----:B------:R-:W2:Y:S01]  /*0010*/  LDC.64 R104, c[0x0][0x228] ;  /* 0x00008a00ff687b82 */ /* 0x000ea20000000a00 */
[----:B------:R-:W3:Y:S01]  /*0020*/  S2R R7, SR_CTAID.X ;  /* 0x0000000000077919 */ /* 0x000ee20000002500 */
[----:B-1----:R-:W-:Y:S01]  /*0030*/  VIADD R1, R1, 0xffffff28 ;  /* 0xffffff2801017836 */ /* 0x002fe20000000000 */
[----:B------:R-:W-:Y:S01]  /*0040*/  ULDC.64 UR8, c[0x0][0x230] ;  /* 0x00008c0000087ab9 */ /* 0x000fe20000000a00 */
[----:B------:R-:W-:Y:S01]  /*0050*/  ULDC.64 UR12, c[0x0][0x238] ;  /* 0x00008e00000c7ab9 */ /* 0x000fe20000000a00 */
[----:B------:R-:W1:Y:S01]  /*0060*/  S2R R94, SR_TID.X ;  /* 0x00000000005e7919 */ /* 0x000e620000002100 */
[----:B------:R-:W-:Y:S01]  /*0070*/  UIADD3 UR4, UR8, 0x3f, URZ ;  /* 0x0000003f08047890 */ /* 0x000fe2000fffe03f */
[----:B------:R-:W-:Y:S01]  /*0080*/  ULDC.64 UR22, c[0x0][0x218] ;  /* 0x0000860000167ab9 */ /* 0x000fe20000000a00 */
[----:B------:R-:W-:-:S02]  /*0090*/  ULDC.64 UR14, c[0x0][0x210] ;  /* 0x00008400000e7ab9 */ /* 0x000fc40000000a00 */
[----:B------:R-:W-:Y:S01]  /*00a0*/  UISETP.GT.AND UP0, UPT, UR4, 0x3f, UPT ;  /* 0x0000003f0400788c */ /* 0x000fe2000bf04270 */
[----:B------:R-:W-:-:S03]  /*00b0*/  ULDC UR11, c[0x0][0x240] ;  /* 0x00009000000b7ab9 */ /* 0x000fc60000000800 */
[----:B------:R-:W-:Y:S01]  /*00c0*/  USEL UR6, URZ, 0x4, !UP0 ;  /* 0x000000043f067887 */ /* 0x000fe2000c000000 */
[----:B--2---:R-:W-:-:S05]  /*00d0*/  VIADD R0, R105, 0xff ;  /* 0x000000ff69007836 */ /* 0x004fca0000000000 */
[----:B------:R-:W-:-:S04]  /*00e0*/  SHF.R.S32.HI R3, RZ, 0x1f, R0 ;  /* 0x0000001fff037819 */ /* 0x000fc80000011400 */
[----:B------:R-:W-:Y:S02]  /*00f0*/  LEA.HI R3, R3, R0, RZ, 0x8 ;  /* 0x0000000003037211 */ /* 0x000fe400078f40ff */
[----:B---3--:R-:W-:Y:S02]  /*0100*/  IABS R8, R7 ;  /* 0x0000000700087213 */ /* 0x008fe40000000000 */
[----:B------:R-:W-:Y:S02]  /*0110*/  SHF.R.S32.HI R3, RZ, 0x8, R3 ;  /* 0x00000008ff037819 */ /* 0x000fe40000011403 */
[----:B-1----:R-:W-:Y:S02]  /*0120*/  SHF.R.U32.HI R108, RZ, 0x6, R94 ;  /* 0x00000006ff6c7819 */ /* 0x002fe4000001165e */
[----:B------:R-:W-:Y:S01]  /*0130*/  LOP3.LUT R22, R94, 0x3f, RZ, 0xc0, !PT ;  /* 0x0000003f5e167812 */ /* 0x000fe200078ec0ff */
[----:B------:R-:W-:Y:S01]  /*0140*/  IMAD.SHL.U32 R4, R3, 0x8, RZ ;  /* 0x0000000803047824 */ /* 0x000fe200078e00ff */
[----:B------:R-:W-:-:S04]  /*0150*/  SGXT.U32 R108, R108, 0x3 ;  /* 0x000000036c6c781a */ /* 0x000fc80000000000 */
[-C--:B------:R-:W-:Y:S02]  /*0160*/  IABS R5, R4.reuse ;  /* 0x0000000400057213 */ /* 0x080fe40000000000 */
[----:B------:R-:W-:Y:S02]  /*0170*/  IABS R10, R4 ;  /* 0x00000004000a7213 */ /* 0x000fe40000000000 */
[----:B------:R-:W1:Y:S01]  /*0180*/  I2F.RP R0, R5 ;  /* 0x0000000500007306 */ /* 0x000e620000209400 */
[----:B------:R-:W-:-:S07]  /*0190*/  LOP3.LUT R96, R108, 0x20, RZ, 0xfc, !PT ;  /* 0x000000206c607812 */ /* 0x000fce00078efcff */
[----:B-1----:R-:W1:Y:S02]  /*01a0*/  MUFU.RCP R0, R0 ;  /* 0x0000000000007308 */ /* 0x002e640000001000 */
[----:B-1----:R-:W-:Y:S02]  /*01b0*/  VIADD R2, R0, 0xffffffe ;  /* 0x0ffffffe00027836 */ /* 0x002fe40000000000 */
[----:B------:R-:W-:-:S04]  /*01c0*/  IMAD.MOV R0, RZ, RZ, -R10 ;  /* 0x000000ffff007224 */ /* 0x000fc800078e0a0a */
[----:B------:R1:W2:Y:S02]  /*01d0*/  F2I.FTZ.U32.TRUNC.NTZ R3, R2 ;  /* 0x0000000200037305 */ /* 0x0002a4000021f000 */
[----:B-1----:R-:W-:Y:S02]  /*01e0*/  IMAD.MOV.U32 R2, RZ, RZ, RZ ;  /* 0x000000ffff027224 */ /* 0x002fe400078e00ff */
[----:B--2---:R-:W-:-:S04]  /*01f0*/  IMAD.MOV R6, RZ, RZ, -R3 ;  /* 0x000000ffff067224 */ /* 0x004fc800078e0a03 */
[----:B------:R-:W-:Y:S02]  /*0200*/  IMAD R9, R6, R5, RZ ;  /* 0x0000000506097224 */ /* 0x000fe400078e02ff */
[----:B------:R-:W-:Y:S02]  /*0210*/  IMAD.MOV.U32 R6, RZ, RZ, R8 ;  /* 0x000000ffff067224 */ /* 0x000fe400078e0008 */
[----:B------:R-:W-:-:S06]  /*0220*/  IMAD.HI.U32 R3, R3, R9, R2 ;  /* 0x0000000903037227 */ /* 0x000fcc00078e0002 */
[----:B------:R-:W-:-:S04]  /*0230*/  IMAD.HI.U32 R3, R3, R6, RZ ;  /* 0x0000000603037227 */ /* 0x000fc800078e00ff */
[----:B------:R-:W-:Y:S01]  /*0240*/  IMAD R0, R3, R0, R6 ;  /* 0x0000000003007224 */ /* 0x000fe200078e0206 */
[----:B------:R-:W-:-:S04]  /*0250*/  IABS R6, R105 ;  /* 0x0000006900067213 */ /* 0x000fc80000000000 */
[----:B------:R-:W-:-:S13]  /*0260*/  ISETP.GT.U32.AND P1, PT, R5, R0, PT ;  /* 0x000000000500720c */ /* 0x000fda0003f24070 */
[----:B------:R-:W-:Y:S02]  /*0270*/  @!P1 IMAD.IADD R0, R0, 0x1, -R5 ;  /* 0x0000000100009824 */ /* 0x000fe400078e0a05 */
[----:B------:R-:W-:Y:S01]  /*0280*/  @!P1 VIADD R3, R3, 0x1 ;  /* 0x0000000103039836 */ /* 0x000fe20000000000 */
[----:B------:R-:W-:Y:S02]  /*0290*/  ISETP.NE.AND P1, PT, R4, RZ, PT ;  /* 0x000000ff0400720c */ /* 0x000fe40003f25270 */
[----:B------:R-:W-:Y:S02]  /*02a0*/  ISETP.GE.U32.AND P0, PT, R0, R5, PT ;  /* 0x000000050000720c */ /* 0x000fe40003f06070 */
[----:B------:R-:W-:-:S04]  /*02b0*/  LOP3.LUT R0, R7, R4, RZ, 0x3c, !PT ;  /* 0x0000000407007212 */ /* 0x000fc800078e3cff */
[----:B------:R-:W-:Y:S01]  /*02c0*/  ISETP.GE.AND P2, PT, R0, RZ, PT ;  /* 0x000000ff0000720c */ /* 0x000fe20003f46270 */
[----:B------:R-:W-:-:S06]  /*02d0*/  VIADD R0, R104, 0x3f ;  /* 0x0000003f68007836 */ /* 0x000fcc0000000000 */
[----:B------:R-:W-:-:S04]  /*02e0*/  @P0 VIADD R3, R3, 0x1 ;  /* 0x0000000103030836 */ /* 0x000fc80000000000 */
[----:B------:R-:W-:Y:S01]  /*02f0*/  IMAD.MOV.U32 R2, RZ, RZ, R3 ;  /* 0x000000ffff027224 */ /* 0x000fe200078e0003 */
[----:B------:R-:W-:-:S03]  /*0300*/  SHF.R.S32.HI R3, RZ, 0x1f, R0 ;  /* 0x0000001fff037819 */ /* 0x000fc60000011400 */
[----:B------:R-:W-:Y:S01]  /*0310*/  @!P2 IMAD.MOV R2, RZ, RZ, -R2 ;  /* 0x000000ffff02a224 */ /* 0x000fe200078e0a02 */
[----:B------:R-:W-:Y:S02]  /*0320*/  @!P1 LOP3.LUT R2, RZ, R4, RZ, 0x33, !PT ;  /* 0x00000004ff029212 */ /* 0x000fe400078e33ff */
[----:B------:R-:W-:-:S03]  /*0330*/  LEA.HI R3, R3, R0, RZ, 0x6 ;  /* 0x0000000003037211 */ /* 0x000fc600078f30ff */
[----:B------:R-:W-:-:S05]  /*0340*/  IMAD.SHL.U32 R12, R2, 0x8, RZ ;  /* 0x00000008020c7824 */ /* 0x000fca00078e00ff */
[----:B------:R-:W-:-:S04]  /*0350*/  LEA.HI.SX32 R3, R3, -R12, 0x1a ;  /* 0x8000000c03037211 */ /* 0x000fc800078fd2ff */
[----:B------:R-:W-:Y:S01]  /*0360*/  VIMNMX R11, R3, 0x8, PT ;  /* 0x00000008030b7848 */ /* 0x000fe20003fe0100 */
[----:B------:R-:W-:Y:S02]  /*0370*/  IMAD.MOV R3, RZ, RZ, -R2 ;  /* 0x000000ffff037224 */ /* 0x000fe400078e0a02 */
[----:B------:R-:W-:Y:S01]  /*0380*/  IMAD.MOV.U32 R2, RZ, RZ, R6 ;  /* 0x000000ffff027224 */ /* 0x000fe200078e0006 */
[----:B------:R-:W-:Y:S01]  /*0390*/  IABS R10, R11 ;  /* 0x0000000b000a7213 */ /* 0x000fe20000000000 */
[----:B------:R-:W-:Y:S01]  /*03a0*/  IMAD R14, R4, R3, R7 ;  /* 0x00000003040e7224 */ /* 0x000fe200078e0207 */
[----:B------:R-:W-:Y:S01]  /*03b0*/  IABS R6, R11 ;  /* 0x0000000b00067213 */ /* 0x000fe20000000000 */
[----:B------:R-:W-:Y:S01]  /*03c0*/  IMAD.MOV.U32 R4, RZ, RZ, RZ ;  /* 0x000000ffff047224 */ /* 0x000fe200078e00ff */
[----:B------:R-:W1:Y:S08]  /*03d0*/  I2F.RP R0, R10 ;  /* 0x0000000a00007306 */ /* 0x000e700000209400 */
[----:B------:R-:W2:Y:S08]  /*03e0*/  I2F.RP R8, R2 ;  /* 0x0000000200087306 */ /* 0x000eb00000209400 */
[----:B-1----:R-:W1:Y:S08]  /*03f0*/  MUFU.RCP R0, R0 ;  /* 0x0000000000007308 */ /* 0x002e700000001000 */
[----:B--2---:R-:W-:Y:S01]  /*0400*/  MUFU.RCP R8, R8 ;  /* 0x0000000800087308 */ /* 0x004fe20000001000 */
[----:B-1----:R-:W-:Y:S01]  /*0410*/  VIADD R5, R0, 0xffffffe ;  /* 0x0ffffffe00057836 */ /* 0x002fe20000000000 */
[----:B------:R-:W-:-:S06]  /*0420*/  IABS R0, R14 ;  /* 0x0000000e00007213 */ /* 0x000fcc0000000000 */
[----:B------:R-:W1:Y:S02]  /*0430*/  F2I.FTZ.U32.TRUNC.NTZ R5, R5 ;  /* 0x0000000500057305 */ /* 0x000e64000021f000 */
[----:B-1----:R-:W-:-:S04]  /*0440*/  IMAD.MOV R9, RZ, RZ, -R5 ;  /* 0x000000ffff097224 */ /* 0x002fc800078e0a05 */
[----:B------:R-:W-:-:S04]  /*0450*/  IMAD R3, R9, R10, RZ ;  /* 0x0000000a09037224 */ /* 0x000fc800078e02ff */
[----:B------:R-:W-:-:S04]  /*0460*/  IMAD.HI.U32 R4, R5, R3, R4 ;  /* 0x0000000305047227 */ /* 0x000fc800078e0004 */
[----:B------:R-:W-:Y:S02]  /*0470*/  IMAD.MOV.U32 R3, RZ, RZ, R0 ;  /* 0x000000ffff037224 */ /* 0x000fe400078e0000 */
[----:B------:R-:W-:Y:S02]  /*0480*/  IMAD.MOV R0, RZ, RZ, -R6 ;  /* 0x000000ffff007224 */ /* 0x000fe400078e0a06 */
[----:B------:R-:W-:-:S04]  /*0490*/  IMAD.HI.U32 R4, R4, R3, RZ ;  /* 0x0000000304047227 */ /* 0x000fc800078e00ff */
[----:B------:R-:W-:Y:S01]  /*04a0*/  IMAD R3, R4, R0, R3 ;  /* 0x0000000004037224 */ /* 0x000fe200078e0203 */
[----:B------:R-:W-:Y:S01]  /*04b0*/  IABS R0, R104 ;  /* 0x0000006800007213 */ /* 0x000fe20000000000 */
[----:B------:R-:W-:Y:S01]  /*04c0*/  VIADD R6, R8, 0xffffffe ;  /* 0x0ffffffe08067836 */ /* 0x000fe20000000000 */
[----:B------:R-:W-:Y:S02]  /*04d0*/  LOP3.LUT R8, R94, 0x1c0, RZ, 0xc0, !PT ;  /* 0x000001c05e087812 */ /* 0x000fe400078ec0ff */
[----:B------:R-:W-:Y:S01]  /*04e0*/  ISETP.GT.U32.AND P1, PT, R10, R3, PT ;  /* 0x000000030a00720c */ /* 0x000fe20003f24070 */
[----:B------:R-:W1:Y:S01]  /*04f0*/  I2F.RP R5, R0 ;  /* 0x0000000000057306 */ /* 0x000e620000209400 */
[--C-:B------:R-:W-:Y:S02]  /*0500*/  SHF.R.U32.HI R109, RZ, 0x2, R8.reuse ;  /* 0x00000002ff6d7819 */ /* 0x100fe40000011608 */
[----:B------:R-:W-:-:S05]  /*0510*/  SHF.R.U32.HI R106, RZ, 0x4, R8 ;  /* 0x00000004ff6a7819 */ /* 0x000fca0000011608 */
[----:B------:R-:W2:Y:S04]  /*0520*/  F2I.FTZ.U32.TRUNC.NTZ R7, R6 ;  /* 0x0000000600077305 */ /* 0x000ea8000021f000 */
[----:B------:R-:W-:Y:S02]  /*0530*/  @!P1 IMAD.IADD R3, R3, 0x1, -R10 ;  /* 0x0000000103039824 */ /* 0x000fe400078e0a0a */
[----:B------:R-:W-:Y:S01]  /*0540*/  @!P1 VIADD R4, R4, 0x1 ;  /* 0x0000000104049836 */ /* 0x000fe20000000000 */
[----:B------:R-:W-:Y:S01]  /*0550*/  ISETP.NE.AND P1, PT, R11, RZ, PT ;  /* 0x000000ff0b00720c */ /* 0x000fe20003f25270 */
[----:B-1----:R-:W1:Y:S01]  /*0560*/  MUFU.RCP R5, R5 ;  /* 0x0000000500057308 */ /* 0x002e620000001000 */
[----:B------:R-:W-:Y:S02]  /*0570*/  ISETP.GE.U32.AND P0, PT, R3, R10, PT ;  /* 0x0000000a0300720c */ /* 0x000fe40003f06070 */
[----:B------:R-:W-:-:S04]  /*0580*/  LOP3.LUT R3, R14, R11, RZ, 0x3c, !PT ;  /* 0x0000000b0e037212 */ /* 0x000fc800078e3cff */
[----:B------:R-:W-:Y:S01]  /*0590*/  ISETP.GE.AND P2, PT, R3, RZ, PT ;  /* 0x000000ff0300720c */ /* 0x000fe20003f46270 */
[----:B------:R-:W-:Y:S02]  /*05a0*/  IMAD.SHL.U32 R3, R94, 0x4, RZ ;  /* 0x000000045e037824 */ /* 0x000fe400078e00ff */
[----:B--2---:R-:W-:-:S03]  /*05b0*/  IMAD.MOV R6, RZ, RZ, -R7 ;  /* 0x000000ffff067224 */ /* 0x004fc600078e0a07 */
[----:B------:R-:W-:Y:S01]  /*05c0*/  LOP3.LUT R3, R3, 0x7c, RZ, 0xc0, !PT ;  /* 0x0000007c03037812 */ /* 0x000fe200078ec0ff */
[----:B------:R-:W-:Y:S02]  /*05d0*/  @P0 VIADD R4, R4, 0x1 ;  /* 0x0000000104040836 */ /* 0x000fe40000000000 */
[----:B-1----:R-:W-:Y:S02]  /*05e0*/  VIADD R5, R5, 0xffffffe ;  /* 0x0ffffffe05057836 */ /* 0x002fe40000000000 */
[----:B------:R-:W-:Y:S02]  /*05f0*/  IMAD.MOV.U32 R13, RZ, RZ, R4 ;  /* 0x000000ffff0d7224 */ /* 0x000fe400078e0004 */
[----:B------:R-:W-:Y:S02]  /*0600*/  IMAD R4, R8, 0x2, R3 ;  /* 0x0000000208047824 */ /* 0x000fe400078e0203 */
[----:B------:R-:W-:Y:S01]  /*0610*/  @!P2 IMAD.MOV R13, RZ, RZ, -R13 ;  /* 0x000000ffff0da224 */ /* 0x000fe200078e0a0d */
[----:B------:R-:W1:Y:S01]  /*0620*/  F2I.FTZ.U32.TRUNC.NTZ R5, R5 ;  /* 0x0000000500057305 */ /* 0x000e62000021f000 */
[----:B------:R-:W-:Y:S01]  /*0630*/  @!P1 LOP3.LUT R13, RZ, R11, RZ, 0x33, !PT ;  /* 0x0000000bff0d9212 */ /* 0x000fe200078e33ff */
[----:B------:R-:W-:Y:S01]  /*0640*/  IMAD.MOV.U32 R3, RZ, RZ, R6 ;  /* 0x000000ffff037224 */ /* 0x000fe200078e0006 */
[----:B------:R-:W-:Y:S01]  /*0650*/  LOP3.LUT R109, R4, R109, RZ, 0x3c, !PT ;  /* 0x0000006d046d7212 */ /* 0x000fe200078e3cff */
[----:B------:R-:W-:Y:S01]  /*0660*/  IMAD.SHL.U32 R4, R94, 0x10, RZ ;  /* 0x000000105e047824 */ /* 0x000fe200078e00ff */
[----:B------:R-:W-:Y:S01]  /*0670*/  PRMT R107, R108, 0x6540, R13 ;  /* 0x000065406c6b7816 */ /* 0x000fe2000000000d */
[----:B------:R-:W-:-:S02]  /*0680*/  IMAD.SHL.U32 R21, R13, 0x100, RZ ;  /* 0x000001000d157824 */ /* 0x000fc400078e00ff */
[----:B------:R-:W-:Y:S01]  /*0690*/  IMAD R3, R3, R2, RZ ;  /* 0x0000000203037224 */ /* 0x000fe200078e02ff */
[----:B------:R-:W-:Y:S01]  /*06a0*/  LOP3.LUT R4, R4, 0x70, RZ, 0xc0, !PT ;  /* 0x0000007004047812 */ /* 0x000fe200078ec0ff */
[----:B------:R-:W-:Y:S01]  /*06b0*/  IMAD.MOV.U32 R6, RZ, RZ, RZ ;  /* 0x000000ffff067224 */ /* 0x000fe200078e00ff */
[----:B------:R-:W-:Y:S02]  /*06c0*/  LOP3.LUT R93, R21, 0x8, R108, 0xfe, !PT ;  /* 0x00000008155d7812 */ /* 0x000fe400078efe6c */
[----:B------:R-:W-:Y:S01]  /*06d0*/  IABS R8, R107 ;  /* 0x0000006b00087213 */ /* 0x000fe20000000000 */
[----:B------:R-:W-:Y:S01]  /*06e0*/  IMAD.HI.U32 R3, R7, R3, R6 ;  /* 0x0000000307037227 */ /* 0x000fe200078e0006 */
[----:B------:R-:W-:Y:S01]  /*06f0*/  IABS R10, R93 ;  /* 0x0000005d000a7213 */ /* 0x000fe20000000000 */
[----:B------:R-:W-:Y:S01]  /*0700*/  STL [R1+0x48], R93 ;  /* 0x0000485d01007387 */ /* 0x000fe20000100800 */
[C-C-:B------:R-:W-:Y:S01]  /*0710*/  LOP3.LUT R92, R21.reuse, 0x10, R108.reuse, 0xfe, !PT ;  /* 0x00000010155c7812 */ /* 0x140fe200078efe6c */
[----:B-1----:R-:W-:Y:S01]  /*0720*/  IMAD.MOV R7, RZ, RZ, -R5 ;  /* 0x000000ffff077224 */ /* 0x002fe200078e0a05 */
[C---:B------:R-:W-:Y:S01]  /*0730*/  LOP3.LUT R89, R21.reuse, 0x28, R108, 0xfe, !PT ;  /* 0x0000002815597812 */ /* 0x040fe200078efe6c */
[----:B------:R-:W-:Y:S01]  /*0740*/  IMAD R9, R22, 0x80, R4 ;  /* 0x0000008016097824 */ /* 0x000fe200078e0204 */
[--C-:B------:R-:W-:Y:S01]  /*0750*/  LOP3.LUT R91, R21, 0x18, R108.reuse, 0xfe, !PT ;  /* 0x00000018155b7812 */ /* 0x100fe200078efe6c */
[----:B------:R-:W-:Y:S01]  /*0760*/  IMAD.MOV R6, RZ, RZ, -R13 ;  /* 0x000000ffff067224 */ /* 0x000fe200078e0a0d */
[----:B------:R-:W-:Y:S01]  /*0770*/  IABS R18, R89 ;  /* 0x0000005900127213 */ /* 0x000fe20000000000 */
[----:B------:R-:W-:Y:S01]  /*0780*/  IMAD.HI.U32 R4, R3, R8, RZ ;  /* 0x0000000803047227 */ /* 0x000fe200078e00ff */
[----:B------:R-:W-:Y:S01]  /*0790*/  LOP3.LUT R106, R9, R106, RZ, 0x3c, !PT ;  /* 0x0000006a096a7212 */ /* 0x000fe200078e3cff */
[----:B------:R-:W-:Y:S01]  /*07a0*/  STL [R1+0x44], R92 ;  /* 0x0000445c01007387 */ /* 0x000fe20000100800 */
[C-C-:B------:R-:W-:Y:S01]  /*07b0*/  LOP3.LUT R87, R21.reuse, 0x38, R108.reuse, 0xfe, !PT ;  /* 0x0000003815577812 */ /* 0x140fe200078efe6c */
[----:B------:R-:W-:Y:S01]  /*07c0*/  IMAD.MOV.U32 R13, RZ, RZ, R7 ;  /* 0x000000ffff0d7224 */ /* 0x000fe200078e0007 */
[--C-:B------:R-:W-:Y:S01]  /*07d0*/  LOP3.LUT R90, R21, 0x20, R108.reuse, 0xfe, !PT ;  /* 0x00000020155a7812 */ /* 0x100fe200078efe6c */
[----:B------:R-:W-:Y:S01]  /*07e0*/  IMAD.HI.U32 R7, R3, R10, RZ ;  /* 0x0000000a03077227 */ /* 0x000fe200078e00ff */
[----:B------:R-:W-:Y:S01]  /*07f0*/  LOP3.LUT R88, R21, 0x30, R108, 0xfe, !PT ;  /* 0x0000003015587812 */ /* 0x000fe200078efe6c */
[----:B------:R-:W-:Y:S01]  /*0800*/  STL [R1+0x40], R91 ;  /* 0x0000405b01007387 */ /* 0x000fe20000100800 */
[----:B------:R-:W-:Y:S01]  /*0810*/  LOP3.LUT R84, R107, 0x58, RZ, 0xfc, !PT ;  /* 0x000000586b547812 */ /* 0x000fe200078efcff */
[----:B------:R-:W-:Y:S01]  /*0820*/  IMAD R6, R11, R6, R14 ;  /* 0x000000060b067224 */ /* 0x000fe200078e020e */
[----:B------:R-:W-:Y:S01]  /*0830*/  IABS R14, R91 ;  /* 0x0000005b000e7213 */ /* 0x000fe20000000000 */
[----:B------:R-:W-:Y:S01]  /*0840*/  IMAD.MOV R11, RZ, RZ, -R4 ;  /* 0x000000ffff0b7224 */ /* 0x000fe200078e0a04 */
[----:B------:R-:W-:Y:S01]  /*0850*/  IABS R21, R87 ;  /* 0x0000005700157213 */ /* 0x000fe20000000000 */
[----:B------:R-:W-:Y:S01]  /*0860*/  IMAD R9, R13, R0, RZ ;  /* 0x000000000d097224 */ /* 0x000fe200078e02ff */
[----:B------:R-:W-:Y:S01]  /*0870*/  IABS R13, R92 ;  /* 0x0000005c000d7213 */ /* 0x000fe20000000000 */
[----:B------:R-:W-:Y:S01]  /*0880*/  IMAD.MOV.U32 R4, RZ, RZ, RZ ;  /* 0x000000ffff047224 */ /* 0x000fe200078e00ff */
[----:B------:R-:W-:Y:S01]  /*0890*/  IABS R29, R84 ;  /* 0x00000054001d7213 */ /* 0x000fe20000000000 */
[----:B------:R-:W-:Y:S01]  /*08a0*/  IMAD.MOV R7, RZ, RZ, -R7 ;  /* 0x000000ffff077224 */ /* 0x000fe200078e0a07 */
[----:B------:R-:W-:Y:S01]  /*08b0*/  LOP3.LUT R83, R107, 0x60, RZ, 0xfc, !PT ;  /* 0x000000606b537812 */ /* 0x000fe200078efcff */
[----:B------:R-:W-:Y:S01]  /*08c0*/  IMAD.HI.U32 R4, R5, R9, R4 ;  /* 0x0000000905047227 */ /* 0x000fe200078e0004 */
[----:B------:R-:W-:Y:S01]  /*08d0*/  LOP3.LUT R79, R107, 0x80, RZ, 0xfc, !PT ;  /* 0x000000806b4f7812 */ /* 0x000fe200078efcff */
[----:B------:R-:W-:Y:S01]  /*08e0*/  STL [R1+0x3c], R90 ;  /* 0x00003c5a01007387 */ /* 0x000fe20000100800 */
[----:B------:R-:W-:Y:S01]  /*08f0*/  IABS R31, R83 ;  /* 0x00000053001f7213 */ /* 0x000fe20000000000 */
[C---:B------:R-:W-:Y:S01]  /*0900*/  IMAD R9, R2.reuse, R7, R10 ;  /* 0x0000000702097224 */ /* 0x040fe200078e020a */
[----:B------:R-:W-:Y:S01]  /*0910*/  IABS R39, R79 ;  /* 0x0000004f00277213 */ /* 0x000fe20000000000 */
[----:B------:R-:W-:Y:S01]  /*0920*/  IMAD.HI.U32 R7, R3, R13, RZ ;  /* 0x0000000d03077227 */ /* 0x000fe200078e00ff */
[C---:B------:R-:W-:Y:S01]  /*0930*/  LOP3.LUT R78, R107.reuse, 0x88, RZ, 0xfc, !PT ;  /* 0x000000886b4e7812 */ /* 0x040fe200078efcff */
[----:B------:R-:W-:Y:S01]  /*0940*/  STL [R1+0x38], R89 ;  /* 0x0000385901007387 */ /* 0x000fe20000100800 */
[----:B------:R-:W-:Y:S01]  /*0950*/  LOP3.LUT R74, R107, 0xa8, RZ, 0xfc, !PT ;  /* 0x000000a86b4a7812 */ /* 0x000fe200078efcff */
[C---:B------:R-:W-:Y:S01]  /*0960*/  IMAD R5, R2.reuse, R11, R8 ;  /* 0x0000000b02057224 */ /* 0x040fe200078e0208 */
[----:B------:R-:W-:Y:S01]  /*0970*/  IABS R41, R78 ;  /* 0x0000004e00297213 */ /* 0x000fe20000000000 */
[----:B------:R-:W-:Y:S01]  /*0980*/  IMAD.HI.U32 R11, R3, R18, RZ ;  /* 0x00000012030b7227 */ /* 0x000fe200078e00ff */
[----:B------:R-:W-:Y:S01]  /*0990*/  IABS R49, R74 ;  /* 0x0000004a00317213 */ /* 0x000fe20000000000 */
[----:B------:R-:W-:Y:S01]  /*09a0*/  STL [R1+0x34], R88 ;  /* 0x0000345801007387 */ /* 0x000fe20000100800 */
[----:B------:R-:W-:Y:S01]  /*09b0*/  LOP3.LUT R73, R107, 0xb0, RZ, 0xfc, !PT ;  /* 0x000000b06b497812 */ /* 0x000fe200078efcff */
[----:B------:R-:W-:Y:S01]  /*09c0*/  IMAD.HI.U32 R8, R3, R14, RZ ;  /* 0x0000000e03087227 */ /* 0x000fe200078e00ff */
[C---:B------:R-:W-:Y:S01]  /*09d0*/  LOP3.LUT R58, R107.reuse, 0xf8, RZ, 0xfc, !PT ;  /* 0x000000f86b3a7812 */ /* 0x040fe200078efcff */
[----:B------:R-:W-:Y:S01]  /*09e0*/  STL [R1+0x30], R87 ;  /* 0x0000305701007387 */ /* 0x000fe20000100800 */
[----:B------:R-:W-:Y:S01]  /*09f0*/  IABS R53, R73 ;  /* 0x0000004900357213 */ /* 0x000fe20000000000 */
[----:B------:R-:W-:Y:S01]  /*0a00*/  IMAD.MOV R7, RZ, RZ, -R7 ;  /* 0x000000ffff077224 */ /* 0x000fe200078e0a07 */
[----:B------:R-:W-:Y:S01]  /*0a10*/  IABS R51, R58 ;  /* 0x0000003a00337213 */ /* 0x000fe20000000000 */
[----:B------:R-:W-:Y:S01]  /*0a20*/  IMAD.MOV R19, RZ, RZ, -R11 ;  /* 0x000000ffff137224 */ /* 0x000fe200078e0a0b */
[----:B------:R-:W-:Y:S01]  /*0a30*/  IABS R16, R90 ;  /* 0x0000005a00107213 */ /* 0x000fe20000000000 */
[----:B------:R-:W-:Y:S01]  /*0a40*/  IMAD.MOV R15, RZ, RZ, -R8 ;  /* 0x000000ffff0f7224 */ /* 0x000fe200078e0a08 */
[----:B------:R-:W-:Y:S01]  /*0a50*/  LOP3.LUT R61, R107, 0x48, RZ, 0xfc, !PT ;  /* 0x000000486b3d7812 */ /* 0x000fe200078efcff */
[----:B------:R-:W-:Y:S01]  /*0a60*/  IMAD R11, R2, R7, R13 ;  /* 0x00000007020b7224 */ /* 0x000fe200078e020d */
[----:B------:R-:W-:Y:S01]  /*0a70*/  IABS R20, R88 ;  /* 0x0000005800147213 */ /* 0x000fe20000000000 */
[----:B------:R-:W-:Y:S01]  /*0a80*/  IMAD.HI.U32 R7, R3, R21, RZ ;  /* 0x0000001503077227 */ /* 0x000fe200078e00ff */
[----:B------:R-:W-:-:S02]  /*0a90*/  IABS R25, R61 ;  /* 0x0000003d00197213 */ /* 0x000fc40000000000 */
[C---:B------:R-:W-:Y:S01]  /*0aa0*/  LOP3.LUT R85, R107.reuse, 0x50, RZ, 0xfc, !PT ;  /* 0x000000506b557812 */ /* 0x040fe200078efcff */
[C---:B------:R-:W-:Y:S01]  /*0ab0*/  IMAD R13, R2.reuse, R15, R14 ;  /* 0x0000000f020d7224 */ /* 0x040fe200078e020e */
[----:B------:R-:W-:Y:S01]  /*0ac0*/  LOP3.LUT R86, R107, 0x40, RZ, 0xfc, !PT ;  /* 0x000000406b567812 */ /* 0x000fe200078efcff */
[----:B------:R-:W-:Y:S01]  /*0ad0*/  IMAD.HI.U32 R14, R3, R29, RZ ;  /* 0x0000001d030e7227 */ /* 0x000fe200078e00ff */
[----:B------:R-:W-:Y:S02]  /*0ae0*/  IABS R27, R85 ;  /* 0x00000055001b7213 */ /* 0x000fe40000000000 */
[C---:B------:R-:W-:Y:S01]  /*0af0*/  ISETP.GT.U32.AND P4, PT, R2.reuse, R13, PT ;  /* 0x0000000d0200720c */ /* 0x040fe20003f84070 */
[----:B------:R-:W-:Y:S01]  /*0b00*/  IMAD.MOV R7, RZ, RZ, -R7 ;  /* 0x000000ffff077224 */ /* 0x000fe200078e0a07 */
[C---:B------:R-:W-:Y:S01]  /*0b10*/  LOP3.LUT R82, R107.reuse, 0x68, RZ, 0xfc, !PT ;  /* 0x000000686b527812 */ /* 0x040fe200078efcff */
[----:B------:R-:W-:Y:S01]  /*0b20*/  IMAD.MOV R14, RZ, RZ, -R14 ;  /* 0x000000ffff0e7224 */ /* 0x000fe200078e0a0e */
[----:B------:R-:W-:Y:S01]  /*0b30*/  LOP3.LUT R77, R107, 0x90, RZ, 0xfc, !PT ;  /* 0x000000906b4d7812 */ /* 0x000fe200078efcff */
[C---:B------:R-:W-:Y:S01]  /*0b40*/  IMAD R21, R2.reuse, R7, R21 ;  /* 0x0000000702157224 */ /* 0x040fe200078e0215 */
[----:B------:R-:W-:Y:S01]  /*0b50*/  IABS R33, R82 ;  /* 0x0000005200217213 */ /* 0x000fe20000000000 */
[----:B------:R-:W-:Y:S01]  /*0b60*/  IMAD.HI.U32 R7, R3, R31, RZ ;  /* 0x0000001f03077227 */ /* 0x000fe200078e00ff */
[----:B------:R-:W-:Y:S01]  /*0b70*/  IABS R43, R77 ;  /* 0x0000004d002b7213 */ /* 0x000fe20000000000 */
[----:B------:R-:W-:Y:S01]  /*0b80*/  STL [R1+0xc8], R86 ;  /* 0x0000c85601007387 */ /* 0x000fe20000100800 */
[C---:B------:R-:W-:Y:S01]  /*0b90*/  LOP3.LUT R80, R107.reuse, 0x78, RZ, 0xfc, !PT ;  /* 0x000000786b507812 */ /* 0x040fe200078efcff */
[C---:B------:R-:W-:Y:S01]  /*0ba0*/  IMAD R29, R2.reuse, R14, R29 ;  /* 0x0000000e021d7224 */ /* 0x040fe200078e021d */
[----:B------:R-:W-:Y:S01]  /*0bb0*/  LOP3.LUT R72, R107, 0xb8, RZ, 0xfc, !PT ;  /* 0x000000b86b487812 */ /* 0x000fe200078efcff */
[----:B------:R-:W-:Y:S01]  /*0bc0*/  IMAD.HI.U32 R14, R3, R39, RZ ;  /* 0x00000027030e7227 */ /* 0x000fe200078e00ff */
[----:B------:R-:W-:Y:S01]  /*0bd0*/  IABS R37, R80 ;  /* 0x0000005000257213 */ /* 0x000fe20000000000 */
[----:B------:R-:W-:Y:S01]  /*0be0*/  STL [R1+0xc4], R61 ;  /* 0x0000c43d01007387 */ /* 0x000fe20000100800 */
[----:B------:R-:W-:Y:S01]  /*0bf0*/  IABS R59, R72 ;  /* 0x00000048003b7213 */ /* 0x000fe20000000000 */
        /* <DEDUP_REMOVED lines=19> */
[----:B------:R-:W-:Y:S01]  /*0d30*/  STL [R1+0xb8], R83 ;  /* 0x0000b85301007387 */ /* 0x000fe20000100800 */
[----:B------:R-:W-:Y:S01]  /*0d40*/  IMAD R41, R2, R7, R41 ;  /* 0x0000000702297224 */ /* 0x000fe200078e0229 */
[----:B------:R-:W-:Y:S01]  /*0d50*/  LOP3.LUT R76, R107, 0x98, RZ, 0xfc, !PT ;  /* 0x000000986b4c7812 */ /* 0x000fe200078efcff */
[----:B------:R-:W-:Y:S01]  /*0d60*/  IMAD.HI.U32 R7, R3, R53, RZ ;  /* 0x0000003503077227 */ /* 0x000fe200078e00ff */
[----:B------:R-:W-:Y:S01]  /*0d70*/  STL [R1+0xb4], R82 ;  /* 0x0000b45201007387 */ /* 0x000fe20000100800 */
[----:B------:R-:W-:-:S02]  /*0d80*/  LOP3.LUT R70, R107, 0xc0, RZ, 0xfc, !PT ;  /* 0x000000c06b467812 */ /* 0x000fc400078efcff */
[----:B------:R-:W-:Y:S01]  /*0d90*/  IMAD R49, R2, R14, R49 ;  /* 0x0000000e02317224 */ /* 0x000fe200078e0231 */
[----:B------:R-:W-:Y:S01]  /*0da0*/  STL [R1+0xb0], R81 ;  /* 0x0000b05101007387 */ /* 0x000fe20000100800 */
[----:B------:R-:W-:Y:S01]  /*0db0*/  IMAD.MOV R14, RZ, RZ, -R7 ;  /* 0x000000ffff0e7224 */ /* 0x000fe200078e0a07 */
[----:B------:R-:W-:Y:S01]  /*0dc0*/  LOP3.LUT R64, R107, 0xd8, RZ, 0xfc, !PT ;  /* 0x000000d86b407812 */ /* 0x000fe200078efcff */
[----:B------:R-:W-:Y:S01]  /*0dd0*/  IMAD.HI.U32 R7, R3, R51, RZ ;  /* 0x0000003303077227 */ /* 0x000fe200078e00ff */
[----:B------:R-:W-:Y:S01]  /*0de0*/  STL [R1+0xac], R80 ;  /* 0x0000ac5001007387 */ /* 0x000fe20000100800 */
[----:B------:R-:W-:Y:S02]  /*0df0*/  LOP3.LUT R62, R107, 0xe0, RZ, 0xfc, !PT ;  /* 0x000000e06b3e7812 */ /* 0x000fe400078efcff */
[----:B------:R-:W-:Y:S01]  /*0e00*/  IMAD.MOV R7, RZ, RZ, -R7 ;  /* 0x000000ffff077224 */ /* 0x000fe200078e0a07 */
[----:B------:R-:W-:Y:S01]  /*0e10*/  STL [R1+0xa8], R79 ;  /* 0x0000a84f01007387 */ /* 0x000fe20000100800 */
[----:B------:R-:W-:Y:S01]  /*0e20*/  IMAD.HI.U32 R10, R3, R16, RZ ;  /* 0x00000010030a7227 */ /* 0x000fe200078e00ff */
[----:B------:R-:W-:-:S02]  /*0e30*/  LOP3.LUT R56, R107, 0xf0, RZ, 0xfc, !PT ;  /* 0x000000f06b387812 */ /* 0x000fc400078efcff */
[----:B------:R-:W-:Y:S01]  /*0e40*/  STL [R1+0xa4], R78 ;  /* 0x0000a44e01007387 */ /* 0x000fe20000100800 */
[C---:B------:R-:W-:Y:S01]  /*0e50*/  IMAD R51, R2.reuse, R7, R51 ;  /* 0x0000000702337224 */ /* 0x040fe200078e0233 */
[C---:B------:R-:W-:Y:S01]  /*0e60*/  ISETP.GT.U32.AND P0, PT, R2.reuse, R5, PT ;  /* 0x000000050200720c */ /* 0x040fe20003f04070 */
[----:B------:R-:W-:Y:S01]  /*0e70*/  IMAD.MOV R17, RZ, RZ, -R10 ;  /* 0x000000ffff117224 */ /* 0x000fe200078e0a0a */
[----:B------:R-:W-:Y:S01]  /*0e80*/  STL [R1+0xa0], R77 ;  /* 0x0000a04d01007387 */ /* 0x000fe20000100800 */
[C---:B------:R-:W-:Y:S01]  /*0e90*/  IMAD.HI.U32 R10, R3.reuse, R25, RZ ;  /* 0x00000019030a7227 */ /* 0x040fe200078e00ff */
[C---:B------:R-:W-:Y:S02]  /*0ea0*/  ISETP.GT.U32.AND P2, PT, R2.reuse, R51, PT ;  /* 0x000000330200720c */ /* 0x040fe40003f44070 */
[----:B------:R-:W-:Y:S01]  /*0eb0*/  STL [R1+0x9c], R76 ;  /* 0x00009c4c01007387 */ /* 0x000fe20000100800 */
[----:B------:R-:W-:Y:S01]  /*0ec0*/  IMAD.MOV R10, RZ, RZ, -R10 ;  /* 0x000000ffff0a7224 */ /* 0x000fe200078e0a0a */
[----:B------:R-:W-:Y:S01]  /*0ed0*/  ISETP.GT.U32.AND P1, PT, R2, R9, PT ;  /* 0x000000090200720c */ /* 0x000fe20003f24070 */
[----:B------:R-:W-:Y:S01]  /*0ee0*/  IMAD.IADD R6, R12, 0x1, R6 ;  /* 0x000000010c067824 */ /* 0x000fe200078e0206 */
[----:B------:R-:W-:Y:S01]  /*0ef0*/  STL [R1+0x98], R75 ;  /* 0x0000984b01007387 */ /* 0x000fe20000100800 */
[----:B------:R-:W-:Y:S01]  /*0f00*/  IMAD R25, R2, R10, R25 ;  /* 0x0000000a02197224 */ /* 0x000fe200078e0219 */
[----:B------:R-:W-:Y:S01]  /*0f10*/  IABS R35, R81 ;  /* 0x0000005100237213 */ /* 0x000fe20000000000 */
[----:B------:R-:W-:Y:S01]  /*0f20*/  IMAD.HI.U32 R12, R3, R20, RZ ;  /* 0x00000014030c7227 */ /* 0x000fe200078e00ff */
[----:B------:R-:W-:Y:S01]  /*0f30*/  STL [R1+0x94], R74 ;  /* 0x0000944a01007387 */ /* 0x000fe20000100800 */
[----:B------:R-:W-:-:S02]  /*0f40*/  IABS R45, R76 ;  /* 0x0000004c002d7213 */ /* 0x000fc40000000000 */
[----:B------:R-:W-:Y:S01]  /*0f50*/  @!P2 IMAD.IADD R51, R51, 0x1, -R2 ;  /* 0x000000013333a824 */ /* 0x000fe200078e0a02 */
[C---:B------:R-:W-:Y:S01]  /*0f60*/  ISETP.GT.U32.AND P2, PT, R2.reuse, R11, PT ;  /* 0x0000000b0200720c */ /* 0x040fe20003f44070 */
[----:B------:R-:W-:Y:S01]  /*0f70*/  IMAD.MOV R23, RZ, RZ, -R12 ;  /* 0x000000ffff177224 */ /* 0x000fe200078e0a0c */
[----:B------:R-:W-:Y:S01]  /*0f80*/  STL [R1+0x90], R73 ;  /* 0x0000904901007387 */ /* 0x000fe20000100800 */
[C---:B------:R-:W-:Y:S01]  /*0f90*/  IMAD R15, R2.reuse, R17, R16 ;  /* 0x00000011020f7224 */ /* 0x040fe200078e0210 */
[----:B------:R-:W-:Y:S01]  /*0fa0*/  IABS R65, R64 ;  /* 0x0000004000417213 */ /* 0x000fe20000000000 */
[C---:B------:R-:W-:Y:S01]  /*0fb0*/  IMAD R17, R2.reuse, R19, R18 ;  /* 0x0000001302117224 */ /* 0x040fe200078e0212 */
[----:B------:R-:W-:Y:S01]  /*0fc0*/  STL [R1+0x8c], R72 ;  /* 0x00008c4801007387 */ /* 0x000fe20000100800 */
[----:B------:R-:W-:Y:S01]  /*0fd0*/  @!P4 IMAD.IADD R13, R13, 0x1, -R2 ;  /* 0x000000010d0dc824 */ /* 0x000fe200078e0a02 */
[C---:B------:R-:W-:Y:S01]  /*0fe0*/  ISETP.GT.U32.AND P3, PT, R2.reuse, R15, PT ;  /* 0x0000000f0200720c */ /* 0x040fe20003f64070 */
        /* <DEDUP_REMOVED lines=9> */
[----:B------:R-:W-:Y:S01]  /*1080*/  IMAD.HI.U32 R8, R3, R23, RZ ;  /* 0x0000001703087227 */ /* 0x000fe200078e00ff */
[----:B------:R-:W-:Y:S02]  /*1090*/  IABS R67, R62 ;  /* 0x0000003e00437213 */ /* 0x000fe40000000000 */
[----:B------:R-:W-:Y:S01]  /*10a0*/  STL [R1+0x6c], R58 ;  /* 0x00006c3a01007387 */ /* 0x000fe20000100800 */
[C---:B------:R-:W-:Y:S01]  /*10b0*/  IMAD R27, R2.reuse, R12, R27 ;  /* 0x0000000c021b7224 */ /* 0x040fe200078e021b */
[----:B------:R-:W-:Y:S01]  /*10c0*/  IABS R71, R56 ;  /* 0x0000003800477213 */ /* 0x000fe20000000000 */
[----:B------:R-:W-:Y:S01]  /*10d0*/  IMAD.MOV R8, RZ, RZ, -R8 ;  /* 0x000000ffff087224 */ /* 0x000fe200078e0a08 */
[----:B------:R-:W-:Y:S01]  /*10e0*/  STL [R1+0x80], R66 ;  /* 0x0000804201007387 */ /* 0x000fe20000100800 */
[--C-:B------:R-:W-:Y:S01]  /*10f0*/  @!P3 IMAD.IADD R15, R15, 0x1, -R2.reuse ;  /* 0x000000010f0fb824 */ /* 0x100fe200078e0a02 */
[C---:B------:R-:W-:Y:S01]  /*1100*/  ISETP.GT.U32.AND P4, PT, R2.reuse, R27, PT ;  /* 0x0000001b0200720c */ /* 0x040fe20003f84070 */
[----:B------:R-:W-:Y:S01]  /*1110*/  @!P2 IMAD.IADD R25, R25, 0x1, -R2 ;  /* 0x000000011919a824 */ /* 0x000fe200078e0a02 */
[C---:B------:R-:W-:Y:S01]  /*1120*/  ISETP.GT.U32.AND P2, PT, R2.reuse, R13, PT ;  /* 0x0000000d0200720c */ /* 0x040fe20003f44070 */
[C---:B------:R-:W-:Y:S01]  /*1130*/  IMAD R23, R2.reuse, R8, R23 ;  /* 0x0000000802177224 */ /* 0x040fe200078e0217 */
[----:B------:R-:W-:Y:S01]  /*1140*/  ISETP.GT.U32.AND P3, PT, R2, R29, PT ;  /* 0x0000001d0200720c */ /* 0x000fe20003f64070 */
[C---:B------:R-:W-:Y:S01]  /*1150*/  IMAD.HI.U32 R8, R3.reuse, R33, RZ ;  /* 0x0000002103087227 */ /* 0x040fe200078e00ff */
[----:B------:R-:W-:Y:S03]  /*1160*/  STL [R1+0x7c], R64 ;  /* 0x00007c4001007387 */ /* 0x000fe60000100800 */
[----:B------:R-:W-:Y:S01]  /*1170*/  IMAD.MOV R8, RZ, RZ, -R8 ;  /* 0x000000ffff087224 */ /* 0x000fe200078e0a08 */
[----:B------:R-:W-:Y:S01]  /*1180*/  STL [R1+0x78], R62 ;  /* 0x0000783e01007387 */ /* 0x000fe20000100800 */
[----:B------:R-:W-:-:S03]  /*1190*/  IMAD.HI.U32 R12, R3, R37, RZ ;  /* 0x00000025030c7227 */ /* 0x000fc600078e00ff */
[----:B------:R-:W-:Y:S01]  /*11a0*/  STL [R1+0x74], R60 ;  /* 0x0000743c01007387 */ /* 0x000fe20000100800 */
[----:B------:R-:W-:Y:S01]  /*11b0*/  @!P2 IMAD.IADD R13, R13, 0x1, -R2 ;  /* 0x000000010d0da824 */ /* 0x000fe200078e0a02 */
[C---:B------:R-:W-:Y:S01]  /*11c0*/  ISETP.GT.U32.AND P2, PT, R2.reuse, R25, PT ;  /* 0x000000190200720c */ /* 0x040fe20003f44070 */
[----:B------:R-:W-:Y:S01]  /*11d0*/  IMAD R33, R2, R8, R33 ;  /* 0x0000000802217224 */ /* 0x000fe200078e0221 */
[----:B------:R-:W-:Y:S01]  /*11e0*/  STL [R1+0x70], R56 ;  /* 0x0000703801007387 */ /* 0x000fe20000100800 */
[----:B------:R-:W-:-:S04]  /*11f0*/  IMAD.HI.U32 R8, R3, R43, RZ ;  /* 0x0000002b03087227 */ /* 0x000fc800078e00ff */
[----:B------:R-:W-:Y:S01]  /*1200*/  @!P4 IMAD.IADD R27, R27, 0x1, -R2 ;  /* 0x000000011b1bc824 */ /* 0x000fe200078e0a02 */
[C---:B------:R-:W-:Y:S01]  /*1210*/  ISETP.GT.U32.AND P4, PT, R2.reuse, R15, PT ;  /* 0x0000000f0200720c */ /* 0x040fe20003f84070 */
[----:B------:R-:W-:Y:S02]  /*1220*/  IMAD.MOV R8, RZ, RZ, -R8 ;  /* 0x000000ffff087224 */ /* 0x000fe400078e0a08 */
[----:B------:R-:W-:Y:S02]  /*1230*/  IMAD.MOV R12, RZ, RZ, -R12 ;  /* 0x000000ffff0c7224 */ /* 0x000fe400078e0a0c */
[----:B------:R-:W-:Y:S01]  /*1240*/  @!P2 IMAD.IADD R25, R25, 0x1, -R2 ;  /* 0x000000011919a824 */ /* 0x000fe200078e0a02 */
[C---:B------:R-:W-:Y:S01]  /*1250*/  ISETP.GT.U32.AND P2, PT, R2.reuse, R39, PT ;  /* 0x000000270200720c */ /* 0x040fe20003f44070 */
[----:B------:R-:W-:Y:S02]  /*1260*/  IMAD R43, R2, R8, R43 ;  /* 0x00000008022b7224 */ /* 0x000fe400078e022b */
[----:B------:R-:W-:-:S04]  /*1270*/  IMAD.HI.U32 R8, R3, R59, RZ ;  /* 0x0000003b03087227 */ /* 0x000fc800078e00ff */
[----:B------:R-:W-:Y:S02]  /*1280*/  IMAD.MOV R8, RZ, RZ, -R8 ;  /* 0x000000ffff087224 */ /* 0x000fe400078e0a08 */
[--C-:B------:R-:W-:Y:S02]  /*1290*/  @!P3 IMAD.IADD R29, R29, 0x1, -R2.reuse ;  /* 0x000000011d1db824 */ /* 0x100fe400078e0a02 */
[C---:B------:R-:W-:Y:S02]  /*12a0*/  IMAD R37, R2.reuse, R12, R37 ;  /* 0x0000000c02257224 */ /* 0x040fe400078e0225 */
[C---:B------:R-:W-:Y:S02]  /*12b0*/  IMAD R59, R2.reuse, R8, R59 ;  /* 0x00000008023b7224 */ /* 0x040fe400078e023b */
[----:B------:R-:W-:Y:S01]  /*12c0*/  @!P4 IMAD.IADD R15, R15, 0x1, -R2 ;  /* 0x000000010f0fc824 */ /* 0x000fe200078e0a02 */
[----:B------:R-:W-:Y:S01]  /*12d0*/  ISETP.GT.U32.AND P4, PT, R2, R29, PT ;  /* 0x0000001d0200720c */ /* 0x000fe20003f84070 */
[----:B------:R-:W-:-:S04]  /*12e0*/  IMAD.HI.U32 R12, R3, R47, RZ ;  /* 0x0000002f030c7227 */ /* 0x000fc800078e00ff */
[----:B------:R-:W-:Y:S01]  /*12f0*/  @!P2 IMAD.IADD R39, R39, 0x1, -R2 ;  /* 0x000000012727a824 */ /* 0x000fe200078e0a02 */
[----:B------:R-:W-:Y:S01]  /*1300*/  ISETP.GT.U32.AND P2, PT, R2, R59, PT ;  /* 0x0000003b0200720c */ /* 0x000fe20003f44070 */
[----:B------:R-:W-:Y:S02]  /*1310*/  IMAD.MOV R12, RZ, RZ, -R12 ;  /* 0x000000ffff0c7224 */ /* 0x000fe400078e0a0c */
[----:B------:R-:W-:-:S04]  /*1320*/  IMAD.HI.U32 R7, R3, R63, RZ ;  /* 0x0000003f03077227 */ /* 0x000fc800078e00ff */
[----:B------:R-:W-:Y:S02]  /*1330*/  IMAD R47, R2, R12, R47 ;  /* 0x0000000c022f7224 */ /* 0x000fe400078e022f */
[----:B------:R-:W-:-:S04]  /*1340*/  IMAD.HI.U32 R12, R3, R55, RZ ;  /* 0x00000037030c7227 */ /* 0x000fc800078e00ff */
[----:B------:R-:W-:Y:S02]  /*1350*/  IMAD.MOV R12, RZ, RZ, -R12 ;  /* 0x000000ffff0c7224 */ /* 0x000fe400078e0a0c */
[--C-:B------:R-:W-:Y:S01]  /*1360*/  @!P4 IMAD.IADD R29, R29, 0x1, -R2.reuse ;  /* 0x000000011d1dc824 */ /* 0x100fe200078e0a02 */
[C---:B------:R-:W-:Y:S01]  /*1370*/  ISETP.GT.U32.AND P4, PT, R2.reuse, R43, PT ;  /* 0x0000002b0200720c */ /* 0x040fe20003f84070 */
[C---:B------:R-:W-:Y:S02]  /*1380*/  IMAD R55, R2.reuse, R12, R55 ;  /* 0x0000000c02377224 */ /* 0x040fe400078e0237 */
[----:B------:R-:W-:Y:S01]  /*1390*/  @!P2 IMAD.IADD R59, R59, 0x1, -R2 ;  /* 0x000000013b3ba824 */ /* 0x000fe200078e0a02 */
[----:B------:R-:W-:Y:S01]  /*13a0*/  ISETP.GT.U32.AND P2, PT, R2, R39, PT ;  /* 0x000000270200720c */ /* 0x000fe20003f44070 */
[----:B------:R-:W-:Y:S02]  /*13b0*/  IMAD.MOV R12, RZ, RZ, -R7 ;  /* 0x000000ffff0c7224 */ /* 0x000fe400078e0a07 */
[----:B------:R-:W-:-:S04]  /*13c0*/  IMAD.HI.U32 R7, R3, R69, RZ ;  /* 0x0000004503077227 */ /* 0x000fc800078e00ff */
[----:B------:R-:W-:Y:S02]  /*13d0*/  IMAD.MOV R7, RZ, RZ, -R7 ;  /* 0x000000ffff077224 */ /* 0x000fe400078e0a07 */
[--C-:B------:R-:W-:Y:S01]  /*13e0*/  @!P4 IMAD.IADD R43, R43, 0x1, -R2.reuse ;  /* 0x000000012b2bc824 */ /* 0x100fe200078e0a02 */
[C---:B------:R-:W-:Y:S01]  /*13f0*/  ISETP.GT.U32.AND P4, PT, R2.reuse, R55, PT ;  /* 0x000000370200720c */ /* 0x040fe20003f84070 */
[----:B------:R-:W-:Y:S02]  /*1400*/  IMAD R69, R2, R7, R69 ;  /* 0x0000000702457224 */ /* 0x000fe400078e0245 */
[----:B------:R-:W-:Y:S02]  /*1410*/  @!P2 IMAD.IADD R39, R39, 0x1, -R2 ;  /* 0x000000012727a824 */ /* 0x000fe400078e0a02 */
[----:B------:R-:W-:Y:S01]  /*1420*/  IMAD R95, R6, 0x40, R22 ;  /* 0x00000040065f7824 */ /* 0x000fe200078e0216 */
[C---:B------:R-:W-:Y:S01]  /*1430*/  ISETP.GT.U32.AND P2, PT, R2.reuse, R69, PT ;  /* 0x000000450200720c */ /* 0x040fe20003f44070 */
[--C-:B------:R-:W-:Y:S01]  /*1440*/  @!P0 IMAD.IADD R5, R5, 0x1, -R2.reuse ;  /* 0x0000000105058824 */ /* 0x100fe200078e0a02 */
[C---:B------:R-:W-:Y:S01]  /*1450*/  ISETP.GT.U32.AND P0, PT, R2.reuse, R51, PT ;  /* 0x000000330200720c */ /* 0x040fe20003f04070 */
[--C-:B------:R-:W-:Y:S01]  /*1460*/  @!P1 IMAD.IADD R9, R9, 0x1, -R2.reuse ;  /* 0x0000000109099824 */ /* 0x100fe200078e0a02 */
[----:B------:R-:W-:Y:S01]  /*1470*/  STL [R1+0x4c], R95 ;  /* 0x00004c5f01007387 */ /* 0x000fe20000100800 */
[C---:B------:R-:W-:Y:S01]  /*1480*/  ISETP.GT.U32.AND P1, PT, R2.reuse, R17, PT ;  /* 0x000000110200720c */ /* 0x040fe20003f24070 */
[----:B------:R-:W-:Y:S01]  /*1490*/  IMAD.HI.U32 R10, R3, R35, RZ ;  /* 0x00000023030a7227 */ /* 0x000fe200078e00ff */
[C---:B------:R-:W-:Y:S01]  /*14a0*/  ISETP.GT.U32.AND P5, PT, R2.reuse, R5, PT ;  /* 0x000000050200720c */ /* 0x040fe20003fa4070 */
[----:B------:R1:W-:Y:S01]  /*14b0*/  STL [R1+0xd0], R107 ;  /* 0x0000d06b01007387 */ /* 0x0003e20000100800 */
[C---:B------:R-:W-:Y:S01]  /*14c0*/  ISETP.GT.U32.AND P6, PT, R2.reuse, R9, PT ;  /* 0x000000090200720c */ /* 0x040fe20003fc4070 */
[----:B------:R-:W-:Y:S01]  /*14d0*/  @!P4 IMAD.IADD R55, R55, 0x1, -R2 ;  /* 0x000000013737c824 */ /* 0x000fe200078e0a02 */
[C---:B------:R-:W-:Y:S01]  /*14e0*/  ISETP.GT.U32.AND P4, PT, R2.reuse, R43, PT ;  /* 0x0000002b0200720c */ /* 0x040fe20003f84070 */
[----:B------:R-:W-:Y:S01]  /*14f0*/  IMAD.MOV R10, RZ, RZ, -R10 ;  /* 0x000000ffff0a7224 */ /* 0x000fe200078e0a0a */
[----:B------:R-:W-:Y:S01]  /*1500*/  IABS R7, R95 ;  /* 0x0000005f00077213 */ /* 0x000fe20000000000 */
[--C-:B------:R-:W-:Y:S01]  /*1510*/  @!P2 IMAD.IADD R69, R69, 0x1, -R2.reuse ;  /* 0x000000014545a824 */ /* 0x100fe200078e0a02 */
[C---:B------:R-:W-:Y:S01]  /*1520*/  ISETP.GT.U32.AND P2, PT, R2.reuse, R55, PT ;  /* 0x000000370200720c */ /* 0x040fe20003f44070 */
[--C-:B------:R-:W-:Y:S01]  /*1530*/  @!P0 IMAD.IADD R51, R51, 0x1, -R2.reuse ;  /* 0x0000000133338824 */ /* 0x100fe200078e0a02 */
[C---:B------:R-:W-:Y:S01]  /*1540*/  ISETP.GT.U32.AND P0, PT, R2.reuse, R19, PT ;  /* 0x000000130200720c */ /* 0x040fe20003f04070 */
[--C-:B------:R-:W-:Y:S01]  /*1550*/  @!P1 IMAD.IADD R17, R17, 0x1, -R2.reuse ;  /* 0x0000000111119824 */ /* 0x100fe200078e0a02 */
[C---:B------:R-:W-:Y:S01]  /*1560*/  ISETP.GT.U32.AND P1, PT, R2.reuse, R31, PT ;  /* 0x0000001f0200720c */ /* 0x040fe20003f24070 */
[----:B------:R-:W-:Y:S01]  /*1570*/  @!P5 IMAD.IADD R5, R5, 0x1, -R2 ;  /* 0x000000010505d824 */ /* 0x000fe200078e0a02 */
[C---:B------:R-:W-:Y:S01]  /*1580*/  ISETP.GT.U32.AND P5, PT, R2.reuse, R21, PT ;  /* 0x000000150200720c */ /* 0x040fe20003fa4070 */
[C---:B------:R-:W-:Y:S01]  /*1590*/  IMAD R35, R2.reuse, R10, R35 ;  /* 0x0000000a02237224 */ /* 0x040fe200078e0223 */
[----:B------:R-:W-:Y:S01]  /*15a0*/  ISETP.GT.U32.AND P3, PT, R2, R17, PT ;  /* 0x000000110200720c */ /* 0x000fe20003f64070 */
[----:B------:R-:W-:-:S04]  /*15b0*/  IMAD.HI.U32 R10, R3, R45, RZ ;  /* 0x0000002d030a7227 */ /* 0x000fc800078e00ff */
[--C-:B------:R-:W-:Y:S01]  /*15c0*/  @!P2 IMAD.IADD R55, R55, 0x1, -R2.reuse ;  /* 0x000000013737a824 */ /* 0x100fe200078e0a02 */
[----:B------:R-:W-:Y:S01]  /*15d0*/  ISETP.GE.AND P2, PT, R107, RZ, PT ;  /* 0x000000ff6b00720c */ /* 0x000fe20003f46270 */
[--C-:B------:R-:W-:Y:S01]  /*15e0*/  @!P0 IMAD.IADD R19, R19, 0x1, -R2.reuse ;  /* 0x0000000113138824 */ /* 0x100fe200078e0a02 */
[----:B-1----:R-:W2:Y:S01]  /*15f0*/  LDL R107, [R1+0x4c] ;  /* 0x00004c00016b7983 */ /* 0x002ea20000100800 */
[C---:B------:R-:W-:Y:S01]  /*1600*/  ISETP.GT.U32.AND P0, PT, R2.reuse, R33, PT ;  /* 0x000000210200720c */ /* 0x040fe20003f04070 */
[--C-:B------:R-:W-:Y:S02]  /*1610*/  @!P1 IMAD.IADD R31, R31, 0x1, -R2.reuse ;  /* 0x000000011f1f9824 */ /* 0x100fe400078e0a02 */
[----:B------:R-:W-:Y:S01]  /*1620*/  @!P5 IMAD.IADD R21, R21, 0x1, -R2 ;  /* 0x000000011515d824 */ /* 0x000fe200078e0a02 */
[C---:B------:R-:W-:Y:S01]  /*1630*/  ISETP.GT.U32.AND P5, PT, R2.reuse, R35, PT ;  /* 0x000000230200720c */ /* 0x040fe20003fa4070 */
[----:B------:R-:W-:Y:S01]  /*1640*/  IMAD.HI.U32 R8, R3, R65, RZ ;  /* 0x0000004103087227 */ /* 0x000fe200078e00ff */
[----:B------:R-:W-:-:S03]  /*1650*/  ISETP.GT.U32.AND P1, PT, R2, R19, PT ;  /* 0x000000130200720c */ /* 0x000fc60003f24070 */
[----:B------:R-:W-:Y:S02]  /*1660*/  IMAD.MOV R10, RZ, RZ, -R10 ;  /* 0x000000ffff0a7224 */ /* 0x000fe400078e0a0a */
[----:B------:R-:W-:Y:S02]  /*1670*/  IMAD.MOV R8, RZ, RZ, -R8 ;  /* 0x000000ffff087224 */ /* 0x000fe400078e0a08 */
[--C-:B------:R-:W-:Y:S01]  /*1680*/  @!P0 IMAD.IADD R33, R33, 0x1, -R2.reuse ;  /* 0x0000000121218824 */ /* 0x100fe200078e0a02 */
[C---:B------:R-:W-:Y:S01]  /*1690*/  ISETP.GT.U32.AND P0, PT, R2.reuse, R21, PT ;  /* 0x000000150200720c */ /* 0x040fe20003f04070 */
[--C-:B------:R-:W-:Y:S01]  /*16a0*/  @!P6 IMAD.IADD R9, R9, 0x1, -R2.reuse ;  /* 0x000000010909e824 */ /* 0x100fe200078e0a02 */
[C---:B------:R-:W-:Y:S01]  /*16b0*/  ISETP.GT.U32.AND P6, PT, R2.reuse, R23, PT ;  /* 0x000000170200720c */ /* 0x040fe20003fc4070 */
[--C-:B------:R-:W-:Y:S01]  /*16c0*/  @!P5 IMAD.IADD R35, R35, 0x1, -R2.reuse ;  /* 0x000000012323d824 */ /* 0x100fe200078e0a02 */
[----:B------:R-:W-:Y:S01]  /*16d0*/  ISETP.GT.U32.AND P5, PT, R2, R27, PT ;  /* 0x0000001b0200720c */ /* 0x000fe20003fa4070 */
[----:B------:R-:W-:-:S02]  /*16e0*/  @!P1 IMAD.IADD R19, R19, 0x1, -R2 ;  /* 0x0000000113139824 */ /* 0x000fc400078e0a02 */
[C---:B------:R-:W-:Y:S01]  /*16f0*/  IMAD R45, R2.reuse, R10, R45 ;  /* 0x0000000a022d7224 */ /* 0x040fe200078e022d */
[C---:B------:R-:W-:Y:S01]  /*1700*/  ISETP.GT.U32.AND P1, PT, R2.reuse, R35, PT ;  /* 0x000000230200720c */ /* 0x040fe20003f24070 */
[----:B------:R-:W-:Y:S02]  /*1710*/  IMAD R65, R2, R8, R65 ;  /* 0x0000000802417224 */ /* 0x000fe400078e0241 */
[----:B------:R-:W-:-:S04]  /*1720*/  IMAD.HI.U32 R10, R3, R57, RZ ;  /* 0x00000039030a7227 */ /* 0x000fc800078e00ff */
[--C-:B------:R-:W-:Y:S01]  /*1730*/  @!P0 IMAD.IADD R21, R21, 0x1, -R2.reuse ;  /* 0x0000000115158824 */ /* 0x100fe200078e0a02 */
[C---:B------:R-:W-:Y:S01]  /*1740*/  ISETP.GT.U32.AND P0, PT, R2.reuse, R33, PT ;  /* 0x000000210200720c */ /* 0x040fe20003f04070 */
[----:B------:R-:W-:Y:S01]  /*1750*/  @!P5 IMAD.IADD R27, R27, 0x1, -R2 ;  /* 0x000000011b1bd824 */ /* 0x000fe200078e0a02 */
[C---:B------:R-:W-:Y:S01]  /*1760*/  ISETP.GT.U32.AND P5, PT, R2.reuse, R41, PT ;  /* 0x000000290200720c */ /* 0x040fe20003fa4070 */
[----:B------:R-:W-:Y:S02]  /*1770*/  IMAD.MOV R10, RZ, RZ, -R10 ;  /* 0x000000ffff0a7224 */ /* 0x000fe400078e0a0a */
[----:B------:R-:W-:Y:S01]  /*1780*/  @!P1 IMAD.IADD R35, R35, 0x1, -R2 ;  /* 0x0000000123239824 */ /* 0x000fe200078e0a02 */
[C---:B------:R-:W-:Y:S01]  /*1790*/  ISETP.GT.U32.AND P1, PT, R2.reuse, R49, PT ;  /* 0x000000310200720c */ /* 0x040fe20003f24070 */
[----:B------:R-:W-:Y:S02]  /*17a0*/  IMAD R57, R2, R10, R57 ;  /* 0x0000000a02397224 */ /* 0x000fe400078e0239 */
[----:B------:R-:W-:-:S04]  /*17b0*/  IMAD.HI.U32 R10, R3, R67, RZ ;  /* 0x00000043030a7227 */ /* 0x000fc800078e00ff */
[--C-:B------:R-:W-:Y:S01]  /*17c0*/  @!P0 IMAD.IADD R33, R33, 0x1, -R2.reuse ;  /* 0x0000000121218824 */ /* 0x100fe200078e0a02 */
[C---:B------:R-:W-:Y:S01]  /*17d0*/  ISETP.GT.U32.AND P0, PT, R2.reuse, R47, PT ;  /* 0x0000002f0200720c */ /* 0x040fe20003f04070 */
[----:B------:R-:W-:Y:S01]  /*17e0*/  @!P6 IMAD.IADD R23, R23, 0x1, -R2 ;  /* 0x000000011717e824 */ /* 0x000fe200078e0a02 */
[----:B------:R-:W-:Y:S01]  /*17f0*/  ISETP.GT.U32.AND P6, PT, R2, R11, PT ;  /* 0x0000000b0200720c */ /* 0x000fe20003fc4070 */
[----:B------:R-:W-:-:S04]  /*1800*/  IMAD.HI.U32 R3, R3, R71, RZ ;  /* 0x0000004703037227 */ /* 0x000fc800078e00ff */
[----:B------:R-:W-:Y:S02]  /*1810*/  IMAD.MOV R10, RZ, RZ, -R10 ;  /* 0x000000ffff0a7224 */ /* 0x000fe400078e0a0a */
[--C-:B------:R-:W-:Y:S01]  /*1820*/  @!P3 IMAD.IADD R17, R17, 0x1, -R2.reuse ;  /* 0x000000011111b824 */ /* 0x100fe200078e0a02 */
[C---:B------:R-:W-:Y:S01]  /*1830*/  ISETP.GT.U32.AND P3, PT, R2.reuse, R31, PT ;  /* 0x0000001f0200720c */ /* 0x040fe20003f64070 */
[----:B------:R-:W-:Y:S02]  /*1840*/  IMAD.MOV R3, RZ, RZ, -R3 ;  /* 0x000000ffff037224 */ /* 0x000fe400078e0a03 */
[--C-:B------:R-:W-:Y:S01]  /*1850*/  @!P0 IMAD.IADD R47, R47, 0x1, -R2.reuse ;  /* 0x000000012f2f8824 */ /* 0x100fe200078e0a02 */
[----:B------:R-:W-:Y:S01]  /*1860*/  ISETP.GT.U32.AND P0, PT, R2, R65, PT ;  /* 0x000000410200720c */ /* 0x000fe20003f04070 */
[----:B------:R-:W-:Y:S01]  /*1870*/  @!P1 IMAD.IADD R49, R49, 0x1, -R2 ;  /* 0x0000000131319824 */ /* 0x000fe200078e0a02 */
[----:B------:R-:W-:Y:S01]  /*1880*/  ISETP.GE.AND P1, PT, R108, UR8, PT ;  /* 0x000000086c007c0c */ /* 0x000fe2000bf26270 */
[----:B------:R-:W-:-:S02]  /*1890*/  IMAD R67, R2, R10, R67 ;  /* 0x0000000a02437224 */ /* 0x000fc400078e0243 */
[--C-:B------:R-:W-:Y:S01]  /*18a0*/  @!P5 IMAD.IADD R41, R41, 0x1, -R2.reuse ;  /* 0x000000012929d824 */ /* 0x100fe200078e0a02 */
[C---:B------:R-:W-:Y:S01]  /*18b0*/  ISETP.GT.U32.AND P5, PT, R2.reuse, R57, PT ;  /* 0x000000390200720c */ /* 0x040fe20003fa4070 */
[C---:B------:R-:W-:Y:S01]  /*18c0*/  IMAD R71, R2.reuse, R3, R71 ;  /* 0x0000000302477224 */ /* 0x040fe200078e0247 */
[----:B------:R-:W-:Y:S01]  /*18d0*/  SEL R3, RZ, UR6, P1 ;  /* 0x00000006ff037c07 */ /* 0x000fe20008800000 */
[--C-:B------:R-:W-:Y:S01]  /*18e0*/  @!P6 IMAD.IADD R11, R11, 0x1, -R2.reuse ;  /* 0x000000010b0be824 */ /* 0x100fe200078e0a02 */
[C---:B------:R-:W-:Y:S01]  /*18f0*/  ISETP.GT.U32.AND P1, PT, R2.reuse, R67, PT ;  /* 0x000000430200720c */ /* 0x040fe20003f24070 */
[--C-:B------:R-:W-:Y:S01]  /*1900*/  @!P3 IMAD.IADD R31, R31, 0x1, -R2.reuse ;  /* 0x000000011f1fb824 */ /* 0x100fe200078e0a02 */
[C---:B------:R-:W-:Y:S01]  /*1910*/  ISETP.GT.U32.AND P6, PT, R2.reuse, R23, PT ;  /* 0x000000170200720c */ /* 0x040fe20003fc4070 */
[----:B------:R-:W-:Y:S01]  /*1920*/  @!P0 IMAD.IADD R65, R65, 0x1, -R2 ;  /* 0x0000000141418824 */ /* 0x000fe200078e0a02 */
[C---:B------:R-:W-:Y:S01]  /*1930*/  ISETP.GT.U32.AND P0, PT, R2.reuse, R47, PT ;  /* 0x0000002f0200720c */ /* 0x040fe20003f04070 */
[C---:B------:R-:W-:Y:S01]  /*1940*/  IMAD R63, R2.reuse, R12, R63 ;  /* 0x0000000c023f7224 */ /* 0x040fe200078e023f */
[C---:B------:R-:W-:Y:S01]  /*1950*/  ISETP.GT.U32.AND P3, PT, R2.reuse, R45, PT ;  /* 0x0000002d0200720c */ /* 0x040fe20003f64070 */
[----:B------:R-:W-:-:S02]  /*1960*/  IMAD R53, R2, R14, R53 ;  /* 0x0000000e02357224 */ /* 0x000fc400078e0235 */
[--C-:B------:R-:W-:Y:S01]  /*1970*/  @!P5 IMAD.IADD R57, R57, 0x1, -R2.reuse ;  /* 0x000000013939d824 */ /* 0x100fe200078e0a02 */
[C---:B------:R-:W-:Y:S01]  /*1980*/  ISETP.GT.U32.AND P5, PT, R2.reuse, R41, PT ;  /* 0x000000290200720c */ /* 0x040fe20003fa4070 */
[----:B------:R-:W-:Y:S01]  /*1990*/  @!P2 IMAD.MOV R5, RZ, RZ, -R5 ;  /* 0x000000ffff05a224 */ /* 0x000fe200078e0a05 */
[----:B------:R-:W-:Y:S01]  /*19a0*/  ISETP.GE.AND P2, PT, R89, RZ, PT ;  /* 0x000000ff5900720c */ /* 0x000fe20003f46270 */
[--C-:B------:R-:W-:Y:S01]  /*19b0*/  @!P1 IMAD.IADD R67, R67, 0x1, -R2.reuse ;  /* 0x0000000143439824 */ /* 0x100fe200078e0a02 */
[C---:B------:R-:W-:Y:S01]  /*19c0*/  ISETP.GT.U32.AND P1, PT, R2.reuse, R57, PT ;  /* 0x000000390200720c */ /* 0x040fe20003f24070 */
[--C-:B------:R-:W-:Y:S01]  /*19d0*/  @!P6 IMAD.IADD R23, R23, 0x1, -R2.reuse ;  /* 0x000000011717e824 */ /* 0x100fe200078e0a02 */
[C---:B------:R-:W-:Y:S01]  /*19e0*/  ISETP.GT.U32.AND P6, PT, R2.reuse, R37, PT ;  /* 0x000000250200720c */ /* 0x040fe20003fc4070 */
[--C-:B------:R-:W-:Y:S01]  /*19f0*/  @!P0 IMAD.IADD R47, R47, 0x1, -R2.reuse ;  /* 0x000000012f2f8824 */ /* 0x100fe200078e0a02 */
[C---:B------:R-:W-:Y:S01]  /*1a00*/  ISETP.GT.U32.AND P0, PT, R2.reuse, R59, PT ;  /* 0x0000003b0200720c */ /* 0x040fe20003f04070 */
[--C-:B------:R-:W-:Y:S01]  /*1a10*/  @!P3 IMAD.IADD R45, R45, 0x1, -R2.reuse ;  /* 0x000000012d2db824 */ /* 0x100fe200078e0a02 */
[----:B------:R-:W-:Y:S01]  /*1a20*/  ISETP.GT.U32.AND P3, PT, R2, R63, PT ;  /* 0x0000003f0200720c */ /* 0x000fe20003f64070 */
[----:B------:R-:W-:-:S02]  /*1a30*/  @!P4 IMAD.IADD R43, R43, 0x1, -R2 ;  /* 0x000000012b2bc824 */ /* 0x000fc400078e0a02 */
[----:B------:R-:W-:Y:S01]  /*1a40*/  @!P5 IMAD.IADD R41, R41, 0x1, -R2 ;  /* 0x000000012929d824 */ /* 0x000fe200078e0a02 */
[----:B------:R-:W-:Y:S01]  /*1a50*/  ISETP.GT.U32.AND P5, PT, R2, R71, PT ;  /* 0x000000470200720c */ /* 0x000fe20003fa4070 */
[----:B------:R-:W-:-:S04]  /*1a60*/  IMAD.HI.U32 R4, R4, R7, RZ ;  /* 0x0000000704047227 */ /* 0x000fc800078e00ff */
[--C-:B------:R-:W-:Y:S01]  /*1a70*/  @!P1 IMAD.IADD R57, R57, 0x1, -R2.reuse ;  /* 0x0000000139399824 */ /* 0x100fe200078e0a02 */
[C---:B------:R-:W-:Y:S01]  /*1a80*/  ISETP.GT.U32.AND P1, PT, R2.reuse, R69, PT ;  /* 0x000000450200720c */ /* 0x040fe20003f24070 */
[--C-:B------:R-:W-:Y:S01]  /*1a90*/  @!P0 IMAD.IADD R59, R59, 0x1, -R2.reuse ;  /* 0x000000013b3b8824 */ /* 0x100fe200078e0a02 */
[C---:B------:R-:W-:Y:S01]  /*1aa0*/  ISETP.GT.U32.AND P0, PT, R2.reuse, R67, PT ;  /* 0x000000430200720c */ /* 0x040fe20003f04070 */
[--C-:B------:R-:W-:Y:S01]  /*1ab0*/  @!P6 IMAD.IADD R37, R37, 0x1, -R2.reuse ;  /* 0x000000012525e824 */ /* 0x100fe200078e0a02 */
[C---:B------:R-:W-:Y:S01]  /*1ac0*/  ISETP.GT.U32.AND P6, PT, R2.reuse, R53, PT ;  /* 0x000000350200720c */ /* 0x040fe20003fc4070 */
[--C-:B------:R-:W-:Y:S01]  /*1ad0*/  @!P3 IMAD.IADD R63, R63, 0x1, -R2.reuse ;  /* 0x000000013f3fb824 */ /* 0x100fe200078e0a02 */
[C---:B------:R-:W-:Y:S01]  /*1ae0*/  ISETP.GT.U32.AND P3, PT, R2.reuse, R45, PT ;  /* 0x0000002d0200720c */ /* 0x040fe20003f64070 */
[----:B------:R-:W-:Y:S02]  /*1af0*/  @!P5 IMAD.IADD R71, R71, 0x1, -R2 ;  /* 0x000000014747d824 */ /* 0x000fe400078e0a02 */
[----:B------:R-:W-:Y:S01]  /*1b00*/  IMAD.MOV R4, RZ, RZ, -R4 ;  /* 0x000000ffff047224 */ /* 0x000fe200078e0a04 */
[----:B------:R-:W-:Y:S01]  /*1b10*/  ISETP.GT.U32.AND P5, PT, R2, R63, PT ;  /* 0x0000003f0200720c */ /* 0x000fe20003fa4070 */
[----:B------:R-:W-:-:S02]  /*1b20*/  IMAD.SHL.U32 R6, R94, 0x400, RZ ;  /* 0x000004005e067824 */ /* 0x000fc400078e00ff */
[--C-:B------:R-:W-:Y:S01]  /*1b30*/  @!P1 IMAD.IADD R69, R69, 0x1, -R2.reuse ;  /* 0x0000000145459824 */ /* 0x100fe200078e0a02 */
[----:B------:R-:W-:Y:S01]  /*1b40*/  ISETP.GE.AND P1, PT, R90, RZ, PT ;  /* 0x000000ff5a00720c */ /* 0x000fe20003f26270 */
[--C-:B------:R-:W-:Y:S01]  /*1b50*/  @!P0 IMAD.IADD R67, R67, 0x1, -R2.reuse ;  /* 0x0000000143438824 */ /* 0x100fe200078e0a02 */
[----:B------:R-:W-:Y:S01]  /*1b60*/  ISETP.GE.AND P0, PT, R91, RZ, PT ;  /* 0x000000ff5b00720c */ /* 0x000fe20003f06270 */
[--C-:B------:R-:W-:Y:S01]  /*1b70*/  @!P6 IMAD.IADD R53, R53, 0x1, -R2.reuse ;  /* 0x000000013535e824 */ /* 0x100fe200078e0a02 */
[C---:B------:R-:W-:Y:S01]  /*1b80*/  ISETP.GT.U32.AND P6, PT, R2.reuse, R37, PT ;  /* 0x000000250200720c */ /* 0x040fe20003fc4070 */
[--C-:B------:R-:W-:Y:S01]  /*1b90*/  @!P3 IMAD.IADD R45, R45, 0x1, -R2.reuse ;  /* 0x000000012d2db824 */ /* 0x100fe200078e0a02 */
[----:B------:R-:W-:Y:S01]  /*1ba0*/  ISETP.NE.U32.AND P3, PT, R3, RZ, PT ;  /* 0x000000ff0300720c */ /* 0x000fe20003f65070 */
[----:B------:R-:W-:Y:S01]  /*1bb0*/  IMAD.MOV.U32 R3, RZ, RZ, R17 ;  /* 0x000000ffff037224 */ /* 0x000fe200078e0011 */
[----:B------:R-:W-:Y:S01]  /*1bc0*/  ISETP.GT.U32.AND P4, PT, R2, R53, PT ;  /* 0x000000350200720c */ /* 0x000fe20003f84070 */
[--C-:B------:R-:W-:Y:S01]  /*1bd0*/  @!P5 IMAD.IADD R63, R63, 0x1, -R2.reuse ;  /* 0x000000013f3fd824 */ /* 0x100fe200078e0a02 */
[----:B------:R-:W-:Y:S01]  /*1be0*/  ISETP.GE.AND P5, PT, R93, RZ, PT ;  /* 0x000000ff5d00720c */ /* 0x000fe20003fa6270 */
[----:B------:R-:W-:Y:S01]  /*1bf0*/  @!P2 IMAD.MOV R3, RZ, RZ, -R3 ;  /* 0x000000ffff03a224 */ /* 0x000fe200078e0a03 */
[----:B------:R-:W-:Y:S01]  /*1c00*/  ISETP.GE.AND P2, PT, R85, RZ, PT ;  /* 0x000000ff5500720c */ /* 0x000fe20003f46270 */
[----:B------:R-:W-:Y:S01]  /*1c10*/  @!P1 IMAD.MOV R15, RZ, RZ, -R15 ;  /* 0x000000ffff0f9224 */ /* 0x000fe200078e0a0f */
[----:B------:R-:W-:Y:S01]  /*1c20*/  ISETP.GE.AND P1, PT, R61, RZ, PT ;  /* 0x000000ff3d00720c */ /* 0x000fe20003f26270 */
[----:B------:R-:W-:Y:S01]  /*1c30*/  @!P0 IMAD.MOV R13, RZ, RZ, -R13 ;  /* 0x000000ffff0d8224 */ /* 0x000fe200078e0a0d */
[----:B------:R-:W-:Y:S01]  /*1c40*/  ISETP.GE.AND P0, PT, R86, RZ, PT ;  /* 0x000000ff5600720c */ /* 0x000fe20003f06270 */
[----:B------:R-:W-:Y:S01]  /*1c50*/  @!P6 IMAD.IADD R37, R37, 0x1, -R2 ;  /* 0x000000012525e824 */ /* 0x000fe200078e0a02 */
[C---:B------:R-:W-:Y:S01]  /*1c60*/  ISETP.GT.U32.AND P6, PT, R2.reuse, R49, PT ;  /* 0x000000310200720c */ /* 0x040fe20003fc4070 */
[----:B------:R-:W-:Y:S01]  /*1c70*/  IMAD.MOV.U32 R61, RZ, RZ, R19 ;  /* 0x000000ffff3d7224 */ /* 0x000fe200078e0013 */
[----:B------:R-:W-:Y:S01]  /*1c80*/  LOP3.LUT R109, R109, 0x8000, R6, 0xf8, !PT ;  /* 0x000080006d6d7812 */ /* 0x000fe200078ef806 */
[----:B------:R-:W-:Y:S01]  /*1c90*/  @!P4 IMAD.IADD R53, R53, 0x1, -R2 ;  /* 0x000000013535c824 */ /* 0x000fe200078e0a02 */
[----:B------:R-:W-:Y:S01]  /*1ca0*/  ISETP.GT.U32.AND P4, PT, R2, R65, PT ;  /* 0x000000410200720c */ /* 0x000fe20003f84070 */
[----:B------:R-:W-:Y:S01]  /*1cb0*/  @!P5 IMAD.MOV R9, RZ, RZ, -R9 ;  /* 0x000000ffff09d224 */ /* 0x000fe200078e0a09 */
[----:B------:R-:W-:Y:S01]  /*1cc0*/  ISETP.GE.AND P5, PT, R88, RZ, PT ;  /* 0x000000ff5800720c */ /* 0x000fe20003fa6270 */
[----:B------:R-:W-:Y:S01]  /*1cd0*/  @!P2 IMAD.MOV R27, RZ, RZ, -R27 ;  /* 0x000000ffff1ba224 */ /* 0x000fe200078e0a1b */
[----:B------:R-:W-:Y:S01]  /*1ce0*/  ISETP.GE.AND P2, PT, R80, RZ, PT ;  /* 0x000000ff5000720c */ /* 0x000fe20003f46270 */
[----:B------:R-:W-:Y:S01]  /*1cf0*/  @!P1 IMAD.MOV R25, RZ, RZ, -R25 ;  /* 0x000000ffff199224 */ /* 0x000fe200078e0a19 */
[----:B------:R-:W-:Y:S01]  /*1d00*/  ISETP.GE.AND P1, PT, R81, RZ, PT ;  /* 0x000000ff5100720c */ /* 0x000fe20003f26270 */
[----:B------:R-:W-:Y:S01]  /*1d10*/  @!P0 IMAD.MOV R23, RZ, RZ, -R23 ;  /* 0x000000ffff178224 */ /* 0x000fe200078e0a17 */
[----:B------:R-:W-:Y:S01]  /*1d20*/  ISETP.GE.AND P0, PT, R82, RZ, PT ;  /* 0x000000ff5200720c */ /* 0x000fe20003f06270 */
[----:B------:R-:W-:-:S02]  /*1d30*/  IMAD R7, R0, R4, R7 ;  /* 0x0000000400077224 */ /* 0x000fc400078e0207 */
[--C-:B------:R-:W-:Y:S01]  /*1d40*/  @!P6 IMAD.IADD R49, R49, 0x1, -R2.reuse ;  /* 0x000000013131e824 */ /* 0x100fe200078e0a02 */
[----:B------:R-:W-:Y:S01]  /*1d50*/  ISETP.GT.U32.AND P6, PT, R2, R71, PT ;  /* 0x000000470200720c */ /* 0x000fe20003fc4070 */
[----:B------:R-:W-:Y:S01]  /*1d60*/  @!P4 IMAD.IADD R65, R65, 0x1, -R2 ;  /* 0x000000014141c824 */ /* 0x000fe200078e0a02 */
[----:B------:R-:W-:Y:S01]  /*1d70*/  ISETP.GE.AND P4, PT, R92, RZ, PT ;  /* 0x000000ff5c00720c */ /* 0x000fe20003f86270 */
[----:B------:R-:W-:Y:S01]  /*1d80*/  @!P5 IMAD.MOV R61, RZ, RZ, -R61 ;  /* 0x000000ffff3dd224 */ /* 0x000fe200078e0a3d */
[----:B------:R-:W-:Y:S01]  /*1d90*/  ISETP.GE.AND P5, PT, R84, RZ, PT ;  /* 0x000000ff5400720c */ /* 0x000fe20003fa6270 */
[----:B------:R-:W-:Y:S01]  /*1da0*/  @!P2 IMAD.MOV R37, RZ, RZ, -R37 ;  /* 0x000000ffff25a224 */ /* 0x000fe200078e0a25 */
[----:B------:R-:W-:Y:S01]  /*1db0*/  ISETP.GE.AND P2, PT, R75, RZ, PT ;  /* 0x000000ff4b00720c */ /* 0x000fe20003f46270 */
[----:B------:R-:W-:Y:S01]  /*1dc0*/  @!P1 IMAD.MOV R35, RZ, RZ, -R35 ;  /* 0x000000ffff239224 */ /* 0x000fe200078e0a23 */
[----:B------:R-:W-:Y:S01]  /*1dd0*/  ISETP.GE.AND P1, PT, R76, RZ, PT ;  /* 0x000000ff4c00720c */ /* 0x000fe20003f26270 */
[----:B------:R-:W-:Y:S01]  /*1de0*/  @!P0 IMAD.MOV R33, RZ, RZ, -R33 ;  /* 0x000000ffff218224 */ /* 0x000fe200078e0a21 */
[----:B------:R-:W-:-:S03]  /*1df0*/  ISETP.GE.AND P0, PT, R77, RZ, PT ;  /* 0x000000ff4d00720c */ /* 0x000fc60003f06270 */
[----:B------:R-:W-:Y:S01]  /*1e00*/  @!P6 IMAD.IADD R71, R71, 0x1, -R2 ;  /* 0x000000014747e824 */ /* 0x000fe200078e0a02 */
[----:B------:R-:W-:Y:S01]  /*1e10*/  LOP3.LUT R2, R108, 0x8, RZ, 0xfc, !PT ;  /* 0x000000086c027812 */ /* 0x000fe200078efcff */
        /* <DEDUP_REMOVED lines=9> */
[----:B------:R-:W-:-:S02]  /*1eb0*/  ISETP.GE.AND P0, PT, R72, RZ, PT ;  /* 0x000000ff4800720c */ /* 0x000fc40003f06270 */
[----:B------:R-:W-:-:S03]  /*1ec0*/  ISETP.GE.AND P6, PT, R96, UR8, PT ;  /* 0x0000000860007c0c */ /* 0x000fc6000bfc6270 */
        /* <DEDUP_REMOVED lines=9> */
[----:B------:R-:W-:-:S05]  /*1f60*/  ISETP.GT.U32.AND P0, PT, R0, R7, PT ;  /* 0x000000070000720c */ /* 0x000fca0003f04070 */
[----:B------:R-:W-:Y:S01]  /*1f70*/  @!P4 IMAD.MOV R31, RZ, RZ, -R31 ;  /* 0x000000ffff1fc224 */ /* 0x000fe200078e0a1f */
[----:B------:R-:W-:Y:S01]  /*1f80*/  ISETP.GE.AND P4, PT, R78, RZ, PT ;  /* 0x000000ff4e00720c */ /* 0x000fe20003f86270 */
[----:B------:R-:W-:Y:S01]  /*1f90*/  @!P5 IMAD.MOV R49, RZ, RZ, -R49 ;  /* 0x000000ffff31d224 */ /* 0x000fe200078e0a31 */
[----:B------:R-:W-:Y:S01]  /*1fa0*/  ISETP.GE.AND P5, PT, R66, RZ, PT ;  /* 0x000000ff4200720c */ /* 0x000fe20003fa6270 */
[----:B------:R-:W-:Y:S01]  /*1fb0*/  @!P2 IMAD.MOV R67, RZ, RZ, -R67 ;  /* 0x000000ffff43a224 */ /* 0x000fe200078e0a43 */
[----:B------:R-:W-:Y:S01]  /*1fc0*/  ISETP.GE.AND P2, PT, R56, RZ, PT ;  /* 0x000000ff3800720c */ /* 0x000fe20003f46270 */
[----:B------:R-:W-:Y:S02]  /*1fd0*/  @!P1 IMAD.MOV R65, RZ, RZ, -R65 ;  /* 0x000000ffff419224 */ /* 0x000fe400078e0a41 */
[----:B------:R-:W-:Y:S01]  /*1fe0*/  @!P0 IMAD.IADD R7, R7, 0x1, -R0 ;  /* 0x0000000107078824 */ /* 0x000fe200078e0a00 */
[----:B------:R-:W-:Y:S02]  /*1ff0*/  ISETP.GE.AND P0, PT, R2, UR8, PT ;  /* 0x0000000802007c0c */ /* 0x000fe4000bf06270 */
[----:B------:R-:W-:-:S02]  /*2000*/  SEL R2, RZ, UR6, P6 ;  /* 0x00000006ff027c07 */ /* 0x000fc4000b000000 */
[----:B------:R-:W-:Y:S01]  /*2010*/  ISETP.GT.U32.AND P1, PT, R0, R7, PT ;  /* 0x000000070000720c */ /* 0x000fe20003f24070 */
[----:B------:R-:W-:Y:S01]  /*2020*/  @!P4 IMAD.MOV R41, RZ, RZ, -R41 ;  /* 0x000000ffff29c224 */ /* 0x000fe200078e0a29 */
[----:B------:R-:W-:Y:S01]  /*2030*/  ISETP.GE.AND P4, PT, R73, RZ, PT ;  /* 0x000000ff4900720c */ /* 0x000fe20003f86270 */
[----:B------:R-:W-:Y:S01]  /*2040*/  @!P5 IMAD.MOV R63, RZ, RZ, -R63 ;  /* 0x000000ffff3fd224 */ /* 0x000fe200078e0a3f */
[----:B------:R-:W-:Y:S01]  /*2050*/  ISETP.GE.AND P6, PT, R58, RZ, PT ;  /* 0x000000ff3a00720c */ /* 0x000fe20003fc6270 */
[----:B------:R-:W-:Y:S01]  /*2060*/  @!P2 IMAD.MOV R71, RZ, RZ, -R71 ;  /* 0x000000ffff47a224 */ /* 0x000fe200078e0a47 */
[----:B------:R-:W-:-:S07]  /*2070*/  ISETP.GE.AND P5, PT, R60, RZ, PT ;  /* 0x000000ff3c00720c */ /* 0x000fce0003fa6270 */
[----:B------:R-:W-:Y:S01]  /*2080*/  @!P1 IMAD.IADD R7, R7, 0x1, -R0 ;  /* 0x0000000107079824 */ /* 0x000fe200078e0a00 */
[----:B------:R-:W-:Y:S01]  /*2090*/  ISETP.NE.AND P1, PT, R104, RZ, PT ;  /* 0x000000ff6800720c */ /* 0x000fe20003f25270 */
[----:B------:R-:W-:Y:S01]  /*20a0*/  @!P4 IMAD.MOV R53, RZ, RZ, -R53 ;  /* 0x000000ffff35c224 */ /* 0x000fe200078e0a35 */
[----:B------:R-:W-:Y:S01]  /*20b0*/  ISETP.GE.AND P4, PT, R22, UR8, PT ;  /* 0x0000000816007c0c */ /* 0x000fe2000bf86270 */
[----:B------:R-:W-:Y:S01]  /*20c0*/  @!P6 IMAD.MOV R51, RZ, RZ, -R51 ;  /* 0x000000ffff33e224 */ /* 0x000fe200078e0a33 */
[----:B------:R-:W-:Y:S02]  /*20d0*/  ISETP.NE.AND P6, PT, R105, RZ, PT ;  /* 0x000000ff6900720c */ /* 0x000fe40003fc5270 */
[----:B------:R-:W-:Y:S02]  /*20e0*/  SEL R4, RZ, UR6, P4 ;  /* 0x00000006ff047c07 */ /* 0x000fe4000a000000 */
[----:B------:R-:W-:Y:S01]  /*20f0*/  ISETP.NE.U32.AND P4, PT, R2, RZ, PT ;  /* 0x000000ff0200720c */ /* 0x000fe20003f85070 */
[----:B------:R-:W-:Y:S01]  /*2100*/  IMAD R86, R22, UR13, RZ ;  /* 0x0000000d16567c24 */ /* 0x000fe2000f8e02ff */
[----:B------:R-:W-:Y:S01]  /*2110*/  LOP3.LUT R2, RZ, R105, RZ, 0x33, !PT ;  /* 0x00000069ff027212 */ /* 0x000fe200078e33ff */
[----:B------:R-:W-:-:S02]  /*2120*/  @!P5 IMAD.MOV R69, RZ, RZ, -R69 ;  /* 0x000000ffff45d224 */ /* 0x000fc400078e0a45 */
[----:B------:R-:W-:Y:S01]  /*2130*/  IMAD.SHL.U32 R0, R86, 0x4, RZ ;  /* 0x0000000456007824 */ /* 0x000fe200078e00ff */
[C---:B------:R-:W-:Y:S02]  /*2140*/  SEL R18, R2.reuse, R11, !P6 ;  /* 0x0000000b02127207 */ /* 0x040fe40007000000 */
[----:B------:R-:W-:Y:S02]  /*2150*/  SEL R11, R2, R21, !P6 ;  /* 0x00000015020b7207 */ /* 0x000fe40007000000 */
[----:B------:R-:W-:Y:S02]  /*2160*/  ISETP.NE.U32.AND P5, PT, R4, RZ, PT ;  /* 0x000000ff0400720c */ /* 0x000fe40003fa5070 */
[----:B------:R-:W-:Y:S01]  /*2170*/  SEL R4, RZ, UR6, P0 ;  /* 0x00000006ff047c07 */ /* 0x000fe20008000000 */
[----:B------:R-:W-:Y:S01]  /*2180*/  IMAD R121, R108, UR12, RZ ;  /* 0x0000000c6c797c24 */ /* 0x000fe2000f8e02ff */
[----:B------:R-:W-:Y:S01]  /*2190*/  SEL R14, R2, R15, !P6 ;  /* 0x0000000f020e7207 */ /* 0x000fe20007000000 */
[----:B------:R-:W-:Y:S01]  /*21a0*/  IMAD.U32 R120, RZ, RZ, UR12 ;  /* 0x0000000cff787e24 */ /* 0x000fe2000f8e00ff */
[----:B------:R-:W-:-:S02]  /*21b0*/  ISETP.NE.U32.AND P0, PT, R4, RZ, PT ;  /* 0x000000ff0400720c */ /* 0x000fc40003f05070 */
[C---:B------:R-:W-:Y:S02]  /*21c0*/  SEL R20, R2.reuse, R5, !P6 ;  /* 0x0000000502147207 */ /* 0x040fe40007000000 */
[C---:B------:R-:W-:Y:S02]  /*21d0*/  SEL R17, R2.reuse, R9, !P6 ;  /* 0x0000000902117207 */ /* 0x040fe40007000000 */
[C---:B------:R-:W-:Y:S02]  /*21e0*/  SEL R19, R2.reuse, R13, !P6 ;  /* 0x0000000d02137207 */ /* 0x040fe40007000000 */
[C---:B------:R-:W-:Y:S02]  /*21f0*/  SEL R15, R2.reuse, R3, !P6 ;  /* 0x00000003020f7207 */ /* 0x040fe40007000000 */
[C---:B------:R-:W-:Y:S02]  /*2200*/  SEL R16, R2.reuse, R61, !P6 ;  /* 0x0000003d02107207 */ /* 0x040fe40007000000 */
[----:B------:R-:W-:-:S02]  /*2210*/  SEL R12, R2, R23, !P6 ;  /* 0x00000017020c7207 */ /* 0x000fc40007000000 */
        /* <DEDUP_REMOVED lines=9> */
[----:B------:R-:W-:Y:S02]  /*22b0*/  SEL R102, R2, R43, !P6 ;  /* 0x0000002b02667207 */ /* 0x000fe40007000000 */
[----:B--2---:R-:W-:-:S13]  /*22c0*/  ISETP.GE.AND P2, PT, R107, RZ, PT ;  /* 0x000000ff6b00720c */ /* 0x004fda0003f46270 */
[----:B------:R-:W-:Y:S01]  /*22d0*/  @!P2 IMAD.MOV R7, RZ, RZ, -R7 ;  /* 0x000000ffff07a224 */ /* 0x000fe200078e0a07 */
[----:B------:R-:W-:-:S05]  /*22e0*/  @!P1 LOP3.LUT R7, RZ, R104, RZ, 0x33, !PT ;  /* 0x00000068ff079212 */ /* 0x000fca00078e33ff */
[----:B------:R-:W-:Y:S01]  /*22f0*/  IMAD R21, R7, UR9, RZ ;  /* 0x0000000907157c24 */ /* 0x000fe2000f8e02ff */
[----:B------:R-:W-:-:S03]  /*2300*/  IADD3 R66, P2, R0, UR22, RZ ;  /* 0x0000001600427c10 */ /* 0x000fc6000ff5e0ff */
[----:B------:R-:W-:Y:S01]  /*2310*/  IMAD.SHL.U32 R22, R21, 0x4, RZ ;  /* 0x0000000415167824 */ /* 0x000fe200078e00ff */
        /* <DEDUP_REMOVED lines=12> */
[----:B------:R-:W-:Y:S01]  /*23e0*/  SEL R87, R2, R51, !P6 ;  /* 0x0000003302577207 */ /* 0x000fe20007000000 */
[----:B------:R-:W-:Y:S01]  /*23f0*/  IMAD.SHL.U32 R124, R121, 0x4, RZ ;  /* 0x00000004797c7824 */ /* 0x000fe200078e00ff */
[----:B------:R-:W-:Y:S01]  /*2400*/  LEA.HI.X.SX32 R2, R86, UR23, 0x2, P2 ;  /* 0x0000001756027c11 */ /* 0x000fe200090f16ff */
[----:B------:R-:W-:Y:S01]  /*2410*/  IMAD R120, R120, 0x8, R121 ;  /* 0x0000000878787824 */ /* 0x000fe200078e0279 */
[----:B------:R-:W-:Y:S01]  /*2420*/  IADD3 R74, P2, R22, UR14, RZ ;  /* 0x0000000e164a7c10 */ /* 0x000fe2000ff5e0ff */
[----:B------:R-:W-:Y:S02]  /*2430*/  IMAD.U32 R119, RZ, RZ, UR12 ;  /* 0x0000000cff777e24 */ /* 0x000fe4000f8e00ff */
[----:B------:R-:W-:Y:S01]  /*2440*/  IMAD.SHL.U32 R123, R120, 0x4, RZ ;  /* 0x00000004787b7824 */ /* 0x000fe200078e00ff */
[----:B------:R-:W-:Y:S01]  /*2450*/  LEA.HI.X.SX32 R75, R21, UR15, 0x2, P2 ;  /* 0x0000000f154b7c11 */ /* 0x000fe200090f16ff */
[----:B------:R-:W-:Y:S01]  /*2460*/  IMAD R119, R119, 0x8, R120 ;  /* 0x0000000877777824 */ /* 0x000fe200078e0278 */
[----:B------:R-:W-:Y:S01]  /*2470*/  IADD3 R76, P2, R124, R74, RZ ;  /* 0x0000004a7c4c7210 */ /* 0x000fe20007f5e0ff */
[----:B------:R-:W-:-:S02]  /*2480*/  IMAD.U32 R118, RZ, RZ, UR12 ;  /* 0x0000000cff767e24 */ /* 0x000fc4000f8e00ff */
[----:B------:R-:W-:Y:S01]  /*2490*/  IMAD.SHL.U32 R122, R119, 0x4, RZ ;  /* 0x00000004777a7824 */ /* 0x000fe200078e00ff */
[-C--:B------:R-:W-:Y:S01]  /*24a0*/  LEA.HI.X.SX32 R77, R121, R75.reuse, 0x2, P2 ;  /* 0x0000004b794d7211 */ /* 0x080fe200010f16ff */
[----:B------:R-:W-:Y:S01]  /*24b0*/  IMAD R118, R118, 0x8, R119 ;  /* 0x0000000876767824 */ /* 0x000fe200078e0277 */
[-C--:B------:R-:W-:Y:S01]  /*24c0*/  IADD3 R80, P2, R123, R74.reuse, RZ ;  /* 0x0000004a7b507210 */ /* 0x080fe20007f5e0ff */
[----:B------:R-:W-:Y:S02]  /*24d0*/  IMAD.U32 R117, RZ, RZ, UR12 ;  /* 0x0000000cff757e24 */ /* 0x000fe4000f8e00ff */
[----:B------:R-:W-:Y:S01]  /*24e0*/  IMAD.SHL.U32 R114, R118, 0x4, RZ ;  /* 0x0000000476727824 */ /* 0x000fe200078e00ff */
[----:B------:R-:W-:Y:S01]  /*24f0*/  LEA.HI.X.SX32 R81, R120, R75, 0x2, P2 ;  /* 0x0000004b78517211 */ /* 0x000fe200010f16ff */
[----:B------:R-:W-:Y:S01]  /*2500*/  IMAD R117, R117, 0x8, R118 ;  /* 0x0000000875757824 */ /* 0x000fe200078e0276 */
[----:B------:R-:W-:-:S03]  /*2510*/  IADD3 R70, P2, R122, R74, RZ ;  /* 0x0000004a7a467210 */ /* 0x000fc60007f5e0ff */
[----:B------:R-:W-:Y:S01]  /*2520*/  IMAD.SHL.U32 R113, R117, 0x4, RZ ;  /* 0x0000000475717824 */ /* 0x000fe200078e00ff */
[----:B------:R-:W-:Y:S02]  /*2530*/  LEA.HI.X.SX32 R71, R119, R75, 0x2, P2 ;  /* 0x0000004b77477211 */ /* 0x000fe400010f16ff */
[----:B------:R-:W-:Y:S01]  /*2540*/  IADD3 R72, P2, R114, R74, RZ ;  /* 0x0000004a72487210 */ /* 0x000fe20007f5e0ff */
[----:B------:R-:W-:-:S03]  /*2550*/  IMAD R64, R20, UR11, RZ ;  /* 0x0000000b14407c24 */ /* 0x000fc6000f8e02ff */
[-C--:B------:R-:W-:Y:S01]  /*2560*/  LEA.HI.X.SX32 R73, R118, R75.reuse, 0x2, P2 ;  /* 0x0000004b76497211 */ /* 0x080fe200010f16ff */
[----:B------:R-:W-:Y:S01]  /*2570*/  IMAD R17, R17, UR11, RZ ;  /* 0x0000000b11117c24 */ /* 0x000fe2000f8e02ff */
[----:B------:R-:W-:Y:S01]  /*2580*/  IADD3 R82, P2, R113, R74, RZ ;  /* 0x0000004a71527210 */ /* 0x000fe20007f5e0ff */
[----:B------:R-:W-:Y:S02]  /*2590*/  IMAD R58, R4, UR11, RZ ;  /* 0x0000000b043a7c24 */ /* 0x000fe4000f8e02ff */
[----:B------:R-:W-:Y:S01]  /*25a0*/  IMAD R18, R18, UR11, RZ ;  /* 0x0000000b12127c24 */ /* 0x000fe2000f8e02ff */
[----:B------:R-:W-:Y:S01]  /*25b0*/  LEA.HI.X.SX32 R83, R117, R75, 0x2, P2 ;  /* 0x0000004b75537211 */ /* 0x000fe200010f16ff */
[----:B------:R-:W-:Y:S01]  /*25c0*/  IMAD R56, R6, UR11, RZ ;  /* 0x0000000b06387c24 */ /* 0x000fe2000f8e02ff */
[CC--:B------:R-:W-:Y:S01]  /*25d0*/  LEA R4, P2, R64.reuse, R66.reuse, 0x2 ;  /* 0x0000004240047211 */ /* 0x0c0fe200078410ff */
[----:B------:R-:W-:Y:S01]  /*25e0*/  IMAD R19, R19, UR11, RZ ;  /* 0x0000000b13137c24 */ /* 0x000fe2000f8e02ff */
[----:B------:R-:W-:Y:S01]  /*25f0*/  LEA R6, P6, R17, R66, 0x2 ;  /* 0x0000004211067211 */ /* 0x000fe200078c10ff */
[----:B------:R-:W-:Y:S01]  /*2600*/  IMAD R57, R5, UR11, RZ ;  /* 0x0000000b05397c24 */ /* 0x000fe2000f8e02ff */
[----:B------:R-:W-:Y:S01]  /*2610*/  LEA.HI.X.SX32 R5, R64, R2, 0x2, P2 ;  /* 0x0000000240057211 */ /* 0x000fe200010f16ff */
[----:B------:R-:W-:Y:S01]  /*2620*/  IMAD R61, R8, UR11, RZ ;  /* 0x0000000b083d7c24 */ /* 0x000fe2000f8e02ff */
[----:B------:R1:W-:Y:S01]  /*2630*/  STL [R1+0x50], R21 ;  /* 0x0000501501007387 */ /* 0x0003e20000100800 */
[----:B------:R-:W-:Y:S01]  /*2640*/  IMAD R23, R14, UR11, RZ ;  /* 0x0000000b0e177c24 */ /* 0x000fe2000f8e02ff */
[----:B------:R-:W-:Y:S01]  /*2650*/  LEA R8, P2, R18, R66, 0x2 ;  /* 0x0000004212087211 */ /* 0x000fe200078410ff */
[----:B------:R-:W-:Y:S01]  /*2660*/  IMAD R59, R10, UR11, RZ ;  /* 0x0000000b0a3b7c24 */ /* 0x000fe2000f8e02ff */
[----:B------:R-:W-:-:S02]  /*2670*/  LEA.HI.X.SX32 R7, R17, R2, 0x2, P6 ;  /* 0x0000000211077211 */ /* 0x000fc400030f16ff */
[----:B------:R-:W-:Y:S01]  /*2680*/  LEA R10, P6, R19, R66, 0x2 ;  /* 0x00000042130a7211 */ /* 0x000fe200078c10ff */
[----:B------:R2:W-:Y:S01]  /*2690*/  STL [R1+0xcc], R22 ;  /* 0x0000cc1601007387 */ /* 0x0005e20000100800 */
[----:B------:R-:W-:Y:S02]  /*26a0*/  IMAD R60, R9, UR11, RZ ;  /* 0x0000000b093c7c24 */ /* 0x000fe4000f8e02ff */
[----:B-1----:R-:W-:Y:S01]  /*26b0*/  IMAD R21, R15, UR11, RZ ;  /* 0x0000000b0f157c24 */ /* 0x002fe2000f8e02ff */
[----:B------:R-:W-:Y:S01]  /*26c0*/  LEA.HI.X.SX32 R9, R18, R2, 0x2, P2 ;  /* 0x0000000212097211 */ /* 0x000fe200010f16ff */
[----:B------:R-:W-:Y:S01]  /*26d0*/  IMAD R63, R12, UR11, RZ ;  /* 0x0000000b0c3f7c24 */ /* 0x000fe2000f8e02ff */
[----:B------:R-:W-:Y:S01]  /*26e0*/  LEA R12, P2, R23, R66, 0x2 ;  /* 0x00000042170c7211 */ /* 0x000fe200078410ff */
[----:B------:R-:W-:Y:S02]  /*26f0*/  IMAD R20, R16, UR11, RZ ;  /* 0x0000000b10147c24 */ /* 0x000fe4000f8e02ff */
[----:B--2---:R-:W-:Y:S01]  /*2700*/  IMAD R22, R11, UR11, RZ ;  /* 0x0000000b0b167c24 */ /* 0x004fe2000f8e02ff */
[----:B------:R-:W-:-:S02]  /*2710*/  LEA.HI.X.SX32 R11, R19, R2, 0x2, P6 ;  /* 0x00000002130b7211 */ /* 0x000fc400030f16ff */
[----:B------:R-:W-:Y:S01]  /*2720*/  LEA R14, P6, R21, R66, 0x2 ;  /* 0x00000042150e7211 */ /* 0x000fe200078c10ff */
[----:B------:R-:W-:Y:S01]  /*2730*/  STL [R1+0x68], R64 ;  /* 0x0000684001007387 */ /* 0x000fe20000100800 */
[----:B------:R-:W-:Y:S01]  /*2740*/  IMAD R62, R13, UR11, RZ ;  /* 0x0000000b0d3e7c24 */ /* 0x000fe2000f8e02ff */
[----:B------:R-:W-:Y:S02]  /*2750*/  LEA.HI.X.SX32 R13, R23, R2, 0x2, P2 ;  /* 0x00000002170d7211 */ /* 0x000fe400010f16ff */
[----:B------:R1:W-:Y:S01]  /*2760*/  STL [R1+0x64], R17 ;  /* 0x0000641101007387 */ /* 0x0003e20000100800 */
[C---:B------:R-:W-:Y:S02]  /*2770*/  LEA R16, P2, R20.reuse, R66, 0x2 ;  /* 0x0000004214107211 */ /* 0x040fe400078410ff */
[-C--:B------:R-:W-:Y:S01]  /*2780*/  LEA.HI.X.SX32 R15, R21, R2.reuse, 0x2, P6 ;  /* 0x00000002150f7211 */ /* 0x080fe200030f16ff */
[----:B------:R2:W-:Y:S04]  /*2790*/  STL [R1+0x60], R18 ;  /* 0x0000601201007387 */ /* 0x0005e80000100800 */
[----:B------:R3:W-:Y:S01]  /*27a0*/  STL [R1+0x5c], R19 ;  /* 0x00005c1301007387 */ /* 0x0007e20000100800 */
[----:B-1----:R-:W-:-:S03]  /*27b0*/  LEA.HI.X.SX32 R17, R20, R2, 0x2, P2 ;  /* 0x0000000214117211 */ /* 0x002fc600010f16ff */
[----:B------:R-:W-:Y:S01]  /*27c0*/  STL [R1+0x58], R23 ;  /* 0x0000581701007387 */ /* 0x000fe20000100800 */
[----:B--2---:R-:W-:-:S03]  /*27d0*/  LEA R18, P6, R22, R66, 0x2 ;  /* 0x0000004216127211 */ /* 0x004fc600078c10ff */
[----:B------:R-:W-:Y:S01]  /*27e0*/  STL [R1+0x54], R21 ;  /* 0x0000541501007387 */ /* 0x000fe20000100800 */
[----:B---3--:R-:W-:-:S03]  /*27f0*/  LEA.HI.X.SX32 R19, R22, R2, 0x2, P6 ;  /* 0x0000000216137211 */ /* 0x008fc600030f16ff */
[----:B------:R1:W-:Y:S04]  /*2800*/  STL [R1+0x2c], R20 ;  /* 0x00002c1401007387 */ /* 0x0003e80000100800 */
[----:B------:R2:W-:Y:S01]  /*2810*/  STL [R1+0x28], R22 ;  /* 0x0000281601007387 */ /* 0x0005e20000100800 */
[CC--:B-1----:R-:W-:Y:S02]  /*2820*/  LEA R20, P2, R63.reuse, R66.reuse, 0x2 ;  /* 0x000000423f147211 */ /* 0x0c2fe400078410ff */
[----:B--2---:R-:W-:Y:S02]  /*2830*/  LEA R22, P6, R62, R66, 0x2 ;  /* 0x000000423e167211 */ /* 0x004fe400078c10ff */
[----:B------:R-:W-:Y:S02]  /*2840*/  LEA.HI.X.SX32 R21, R63, R2, 0x2, P2 ;  /* 0x000000023f157211 */ /* 0x000fe400010f16ff */
[----:B------:R-:W-:-:S02]  /*2850*/  LEA R24, P2, R61, R66, 0x2 ;  /* 0x000000423d187211 */ /* 0x000fc400078410ff */
[----:B------:R-:W-:Y:S02]  /*2860*/  LEA.HI.X.SX32 R23, R62, R2, 0x2, P6 ;  /* 0x000000023e177211 */ /* 0x000fe400030f16ff */
[C---:B------:R-:W-:Y:S02]  /*2870*/  LEA R26, P6, R60.reuse, R66, 0x2 ;  /* 0x000000423c1a7211 */ /* 0x040fe400078c10ff */
[----:B------:R-:W-:Y:S02]  /*2880*/  LEA.HI.X.SX32 R25, R61, R2, 0x2, P2 ;  /* 0x000000023d197211 */ /* 0x000fe400010f16ff */
[----:B------:R-:W-:Y:S02]  /*2890*/  LEA R28, P2, R59, R66, 0x2 ;  /* 0x000000423b1c7211 */ /* 0x000fe400078410ff */
[----:B------:R-:W-:Y:S02]  /*28a0*/  LEA.HI.X.SX32 R27, R60, R2, 0x2, P6 ;  /* 0x000000023c1b7211 */ /* 0x000fe400030f16ff */
[----:B------:R-:W-:Y:S01]  /*28b0*/  LEA R30, P6, R58, R66, 0x2 ;  /* 0x000000423a1e7211 */ /* 0x000fe200078c10ff */
[----:B------:R-:W-:Y:S01]  /*28c0*/  IMAD R3, R3, UR11, RZ ;  /* 0x0000000b03037c24 */ /* 0x000fe2000f8e02ff */
[----:B------:R-:W-:Y:S01]  /*28d0*/  LEA.HI.X.SX32 R29, R59, R2, 0x2, P2 ;  /* 0x000000023b1d7211 */ /* 0x000fe200010f16ff */
[----:B------:R-:W-:Y:S01]  /*28e0*/  IMAD R103, R103, UR11, RZ ;  /* 0x0000000b67677c24 */ /* 0x000fe2000f8e02ff */
[----:B------:R-:W-:-:S02]  /*28f0*/  LEA R32, P2, R57, R66, 0x2 ;  /* 0x0000004239207211 */ /* 0x000fc400078410ff */
[----:B------:R-:W-:Y:S02]  /*2900*/  LEA.HI.X.SX32 R31, R58, R2, 0x2, P6 ;  /* 0x000000023a1f7211 */ /* 0x000fe400030f16ff */
[----:B------:R-:W-:Y:S01]  /*2910*/  LEA R34, P6, R56, R66, 0x2 ;  /* 0x0000004238227211 */ /* 0x000fe200078c10ff */
[----:B------:R-:W-:Y:S01]  /*2920*/  IMAD R102, R102, UR11, RZ ;  /* 0x0000000b66667c24 */ /* 0x000fe2000f8e02ff */
[----:B------:R-:W-:Y:S01]  /*2930*/  LEA.HI.X.SX32 R33, R57, R2, 0x2, P2 ;  /* 0x0000000239217211 */ /* 0x000fe200010f16ff */
[----:B------:R-:W-:Y:S01]  /*2940*/  IMAD R101, R101, UR11, RZ ;  /* 0x0000000b65657c24 */ /* 0x000fe2000f8e02ff */
        /* <DEDUP_REMOVED lines=19> */
[----:B------:R-:W-:Y:S01]  /*2a80*/  LEA.HI.X.SX32 R47, R98, R2, 0x2, P6 ;  /* 0x00000002622f7211 */ /* 0x000fe200030f16ff */
[----:B------:R-:W-:Y:S01]  /*2a90*/  STL [R1+0x24], R63 ;  /* 0x0000243f01007387 */ /* 0x000fe20000100800 */
[----:B------:R-:W-:Y:S01]  /*2aa0*/  LEA R50, P6, R95, R66, 0x2 ;  /* 0x000000425f327211 */ /* 0x000fe200078c10ff */
[----:B------:R-:W-:Y:S01]  /*2ab0*/  IMAD R92, R92, UR11, RZ ;  /* 0x0000000b5c5c7c24 */ /* 0x000fe2000f8e02ff */
[----:B------:R-:W-:Y:S01]  /*2ac0*/  LEA.HI.X.SX32 R49, R97, R2, 0x2, P2 ;  /* 0x0000000261317211 */ /* 0x000fe200010f16ff */
[----:B------:R-:W-:Y:S01]  /*2ad0*/  STL [R1+0x20], R62 ;  /* 0x0000203e01007387 */ /* 0x000fe20000100800 */
[----:B------:R-:W-:Y:S01]  /*2ae0*/  LEA R52, P2, R94, R66, 0x2 ;  /* 0x000000425e347211 */ /* 0x000fe200078410ff */
[----:B------:R-:W-:Y:S01]  /*2af0*/  IMAD R91, R91, UR11, RZ ;  /* 0x0000000b5b5b7c24 */ /* 0x000fe2000f8e02ff */
[----:B------:R-:W-:Y:S01]  /*2b00*/  LEA.HI.X.SX32 R51, R95, R2, 0x2, P6 ;  /* 0x000000025f337211 */ /* 0x000fe200030f16ff */
[----:B------:R-:W-:Y:S01]  /*2b10*/  STL [R1+0x1c], R61 ;  /* 0x00001c3d01007387 */ /* 0x000fe20000100800 */
[----:B------:R-:W-:-:S03]  /*2b20*/  LEA R54, P6, R93, R66, 0x2 ;  /* 0x000000425d367211 */ /* 0x000fc600078c10ff */
[----:B------:R-:W-:Y:S01]  /*2b30*/  STL [R1+0x18], R60 ;  /* 0x0000183c01007387 */ /* 0x000fe20000100800 */
[----:B------:R-:W-:-:S03]  /*2b40*/  LEA.HI.X.SX32 R53, R94, R2, 0x2, P2 ;  /* 0x000000025e357211 */ /* 0x000fc600010f16ff */
[----:B------:R-:W-:Y:S01]  /*2b50*/  STL [R1+0x14], R59 ;  /* 0x0000143b01007387 */ /* 0x000fe20000100800 */
[----:B------:R-:W-:-:S03]  /*2b60*/  IMAD R90, R90, UR11, RZ ;  /* 0x0000000b5a5a7c24 */ /* 0x000fc6000f8e02ff */
[----:B------:R1:W-:Y:S01]  /*2b70*/  STL [R1+0x10], R58 ;  /* 0x0000103a01007387 */ /* 0x0003e20000100800 */
[----:B------:R-:W-:-:S03]  /*2b80*/  LEA.HI.X.SX32 R55, R93, R2, 0x2, P6 ;  /* 0x000000025d377211 */ /* 0x000fc600030f16ff */
[----:B------:R-:W-:Y:S01]  /*2b90*/  STL [R1+0xc], R57 ;  /* 0x00000c3901007387 */ /* 0x000fe20000100800 */
[----:B------:R-:W-:-:S03]  /*2ba0*/  IMAD R89, R89, UR11, RZ ;  /* 0x0000000b59597c24 */ /* 0x000fc6000f8e02ff */
[----:B------:R2:W-:Y:S01]  /*2bb0*/  STL [R1+0x8], R56 ;  /* 0x0000083801007387 */ /* 0x0005e20000100800 */
[-C--:B-1----:R-:W-:Y:S01]  /*2bc0*/  LEA R58, P6, R91, R66.reuse, 0x2 ;  /* 0x000000425b3a7211 */ /* 0x082fe200078c10ff */
[----:B------:R-:W-:Y:S01]  /*2bd0*/  IMAD R88, R88, UR11, RZ ;  /* 0x0000000b58587c24 */ /* 0x000fe2000f8e02ff */
[C---:B--2---:R-:W-:Y:S01]  /*2be0*/  LEA R56, P2, R92.reuse, R66, 0x2 ;  /* 0x000000425c387211 */ /* 0x044fe200078410ff */
[----:B------:R-:W-:Y:S01]  /*2bf0*/  IMAD R87, R87, UR11, RZ ;  /* 0x0000000b57577c24 */ /* 0x000fe2000f8e02ff */
[-C--:B------:R-:W-:Y:S02]  /*2c00*/  LEA.HI.X.SX32 R59, R91, R2.reuse, 0x2, P6 ;  /* 0x000000025b3b7211 */ /* 0x080fe400030f16ff */
[----:B------:R-:W-:Y:S02]  /*2c10*/  LEA.HI.X.SX32 R57, R92, R2, 0x2, P2 ;  /* 0x000000025c397211 */ /* 0x000fe400010f16ff */
[CC--:B------:R-:W-:Y:S01]  /*2c20*/  LEA R60, P2, R90.reuse, R66.reuse, 0x2 ;  /* 0x000000425a3c7211 */ /* 0x0c0fe200078410ff */
[----:B------:R-:W1:Y:S01]  /*2c30*/  S2UR UR5, SR_CgaCtaId ;  /* 0x00000000000579c3 */ /* 0x000e620000008800 */
[----:B------:R-:W-:Y:S01]  /*2c40*/  LEA R62, P6, R89, R66, 0x2 ;  /* 0x00000042593e7211 */ /* 0x000fe200078c10ff */
[----:B------:R-:W-:Y:S01]  /*2c50*/  IMAD.U32 R116, RZ, RZ, UR12 ;  /* 0x0000000cff747e24 */ /* 0x000fe2000f8e00ff */
[----:B------:R-:W-:Y:S01]  /*2c60*/  LEA.HI.X.SX32 R61, R90, R2, 0x2, P2 ;  /* 0x000000025a3d7211 */ /* 0x000fe200010f16ff */
[----:B------:R2:W-:Y:S01]  /*2c70*/  STL [R1+0x4], R3 ;  /* 0x0000040301007387 */ /* 0x0005e20000100800 */
[----:B------:R-:W-:-:S02]  /*2c80*/  LEA R64, P2, R88, R66, 0x2 ;  /* 0x0000004258407211 */ /* 0x000fc400078410ff */
[----:B------:R-:W-:Y:S01]  /*2c90*/  LEA.HI.X.SX32 R63, R89, R2, 0x2, P6 ;  /* 0x00000002593f7211 */ /* 0x000fe200030f16ff */
[----:B------:R-:W-:Y:S01]  /*2ca0*/  IMAD R116, R116, 0x8, R117 ;  /* 0x0000000874747824 */ /* 0x000fe200078e0275 */
[C---:B------:R-:W-:Y:S01]  /*2cb0*/  LEA R66, P6, R87.reuse, R66, 0x2 ;  /* 0x0000004257427211 */ /* 0x040fe200078c10ff */
[----:B------:R-:W-:Y:S01]  /*2cc0*/  IMAD.U32 R115, RZ, RZ, UR12 ;  /* 0x0000000cff737e24 */ /* 0x000fe2000f8e00ff */
[----:B------:R-:W-:Y:S01]  /*2cd0*/  UIADD3 UR10, UR8, -0x40, URZ ;  /* 0xffffffc0080a7890 */ /* 0x000fe2000fffe03f */
[----:B--2---:R-:W-:Y:S01]  /*2ce0*/  LOP3.LUT R3, R108, 0x10, RZ, 0xfc, !PT ;  /* 0x000000106c037812 */ /* 0x004fe200078efcff */
[----:B------:R-:W-:Y:S01]  /*2cf0*/  IMAD.SHL.U32 R112, R116, 0x4, RZ ;  /* 0x0000000474707824 */ /* 0x000fe200078e00ff */
[-C--:B------:R-:W-:Y:S01]  /*2d00*/  LEA.HI.X.SX32 R67, R87, R2.reuse, 0x2, P6 ;  /* 0x0000000257437211 */ /* 0x080fe200030f16ff */
[----:B------:R-:W-:Y:S01]  /*2d10*/  IMAD R115, R115, 0x8, R116 ;  /* 0x0000000873737824 */ /* 0x000fe200078e0274 */
[----:B------:R-:W-:Y:S02]  /*2d20*/  LOP3.LUT R125, R108, 0x28, RZ, 0xfc, !PT ;  /* 0x000000286c7d7812 */ /* 0x000fe400078efcff */
[----:B------:R-:W-:Y:S01]  /*2d30*/  ISETP.GE.AND P6, PT, R3, UR8, PT ;  /* 0x0000000803007c0c */ /* 0x000fe2000bfc6270 */
[----:B------:R-:W-:Y:S01]  /*2d40*/  IMAD.U32 R68, RZ, RZ, UR12 ;  /* 0x0000000cff447e24 */ /* 0x000fe2000f8e00ff */
[----:B------:R-:W-:Y:S01]  /*2d50*/  UISETP.GT.AND UP0, UPT, UR4, 0x7f, UPT ;  /* 0x0000007f0400788c */ /* 0x000fe2000bf04270 */
[----:B------:R-:W-:Y:S01]  /*2d60*/  LEA.HI.X.SX32 R65, R88, R2, 0x2, P2 ;  /* 0x0000000258417211 */ /* 0x000fe200010f16ff */
[----:B------:R-:W-:Y:S01]  /*2d70*/  IMAD.SHL.U32 R111, R115, 0x4, RZ ;  /* 0x00000004736f7824 */ /* 0x000fe200078e00ff */
[----:B------:R-:W-:-:S02]  /*2d80*/  ISETP.GE.AND P2, PT, R125, UR8, PT ;  /* 0x000000087d007c0c */ /* 0x000fc4000bf46270 */
[----:B------:R-:W-:Y:S02]  /*2d90*/  SEL R3, RZ, UR6, P6 ;  /* 0x00000006ff037c07 */ /* 0x000fe4000b000000 */
[----:B------:R-:W-:Y:S02]  /*2da0*/  ISETP.GE.AND P1, PT, R108, UR10, PT ;  /* 0x0000000a6c007c0c */ /* 0x000fe4000bf26270 */
[----:B------:R-:W-:Y:S01]  /*2db0*/  IADD3 R78, P6, R112, R74, RZ ;  /* 0x0000004a704e7210 */ /* 0x000fe20007fde0ff */
[----:B------:R-:W-:Y:S01]  /*2dc0*/  IMAD R2, R68, 0x8, R115 ;  /* 0x0000000844027824 */ /* 0x000fe200078e0273 */
[----:B------:R-:W-:Y:S02]  /*2dd0*/  SEL R84, RZ, UR6, P2 ;  /* 0x00000006ff547c07 */ /* 0x000fe40009000000 */
[----:B------:R-:W-:Y:S02]  /*2de0*/  PLOP3.LUT P2, PT, PT, PT, UP0, 0x80, 0x0 ;  /* 0x000000000000781c */ /* 0x000fe40003f4f008 */
[----:B------:R-:W-:-:S02]  /*2df0*/  SEL R69, RZ, 0x4, P1 ;  /* 0x00000004ff457807 */ /* 0x000fc40000800000 */
[-C--:B------:R-:W-:Y:S01]  /*2e00*/  LEA.HI.X.SX32 R79, R116, R75.reuse, 0x2, P6 ;  /* 0x0000004b744f7211 */ /* 0x080fe200030f16ff */
[----:B------:R-:W-:Y:S01]  /*2e10*/  IMAD.SHL.U32 R110, R2, 0x4, RZ ;  /* 0x00000004026e7824 */ /* 0x000fe200078e00ff */
[-C--:B------:R-:W-:Y:S01]  /*2e20*/  IADD3 R68, P6, R111, R74.reuse, RZ ;  /* 0x0000004a6f447210 */ /* 0x080fe20007fde0ff */
[----:B------:R-:W-:Y:S01]  /*2e30*/  UMOV UR7, 0x400 ;  /* 0x0000040000077882 */ /* 0x000fe20000000000 */
[----:B------:R-:W-:Y:S01]  /*2e40*/  SEL R85, R69, RZ, P2 ;  /* 0x000000ff45557207 */ /* 0x000fe20001000000 */
[----:B-1----:R-:W-:Y:S01]  /*2e50*/  ULEA UR7, UR5, UR7, 0x18 ;  /* 0x0000000705077291 */ /* 0x002fe2000f8ec03f */
[----:B------:R-:W-:Y:S02]  /*2e60*/  LEA.HI.X.SX32 R69, R115, R75, 0x2, P6 ;  /* 0x0000004b73457211 */ /* 0x000fe400030f16ff */
[----:B------:R-:W-:Y:S02]  /*2e70*/  ISETP.GE.AND P6, PT, R96, UR10, PT ;  /* 0x0000000a60007c0c */ /* 0x000fe4000bfc6270 */
[----:B------:R-:W-:-:S02]  /*2e80*/  IADD3 R74, P1, R110, R74, RZ ;  /* 0x0000004a6e4a7210 */ /* 0x000fc40007f3e0ff */
[----:B------:R-:W-:Y:S02]  /*2e90*/  ISETP.NE.U32.AND P2, PT, R84, RZ, PT ;  /* 0x000000ff5400720c */ /* 0x000fe40003f45070 */
[----:B------:R-:W-:Y:S01]  /*2ea0*/  SEL R84, RZ, 0x4, P6 ;  /* 0x00000004ff547807 */ /* 0x000fe20003000000 */
[----:B------:R-:W-:Y:S01]  /*2eb0*/  VIADD R100, R106, UR7 ;  /* 0x000000076a647c36 */ /* 0x000fe20008000000 */
[----:B------:R-:W-:Y:S02]  /*2ec0*/  LEA.HI.X.SX32 R75, R2, R75, 0x2, P1 ;  /* 0x0000004b024b7211 */ /* 0x000fe400008f16ff */
[----:B------:R-:W-:Y:S02]  /*2ed0*/  PLOP3.LUT P6, PT, PT, PT, UP0, 0x80, 0x0 ;  /* 0x000000000000781c */ /* 0x000fe40003fcf008 */
[----:B------:R-:W-:Y:S02]  /*2ee0*/  ISETP.NE.U32.AND P1, PT, R85, RZ, PT ;  /* 0x000000ff5500720c */ /* 0x000fe40003f25070 */
[----:B------:R-:W-:-:S02]  /*2ef0*/  LOP3.LUT R96, R108, 0x30, RZ, 0xfc, !PT ;  /* 0x000000306c607812 */ /* 0x000fc400078efcff */
[----:B------:R-:W-:Y:S01]  /*2f00*/  LOP3.LUT R85, R106, 0x20, RZ, 0x3c, !PT ;  /* 0x000000206a557812 */ /* 0x000fe200078e3cff */
[----:B------:R-:W-:Y:S01]  /*2f10*/  ULDC.64 UR20, c[0x0][0x208] ;  /* 0x0000820000147ab9 */ /* 0x000fe20000000a00 */
[----:B------:R-:W-:Y:S01]  /*2f20*/  SEL R84, R84, RZ, P6 ;  /* 0x000000ff54547207 */ /* 0x000fe20003000000 */
[----:B------:R-:W-:Y:S01]  /*2f30*/  @!PT LDS RZ, [RZ] ;  /* 0x00000000fffff984 */ /* 0x000fe20000000800 */
[----:B------:R-:W-:Y:S01]  /*2f40*/  @!PT LDS RZ, [RZ] ;  /* 0x00000000fffff984 */ /* 0x000fe20000000800 */
[----:B------:R-:W-:Y:S01]  /*2f50*/  @!PT LDS RZ, [RZ] ;  /* 0x00000000fffff984 */ /* 0x000fe20000000800 */
[----:B------:R1:W-:Y:S01]  /*2f60*/  LDGSTS.E [R100+0x30000], desc[UR20][R76.64], P3 ;  /* 0x300000004c647fae */ /* 0x0003e20009921854 */
[----:B------:R-:W-:Y:S01]  /*2f70*/  ISETP.GE.AND P6, PT, R96, UR8, PT ;  /* 0x0000000860007c0c */ /* 0x000fe2000bfc6270 */
[----:B------:R-:W-:Y:S01]  /*2f80*/  VIADD R96, R85, UR7 ;  /* 0x0000000755607c36 */ /* 0x000fe20008000000 */
[----:B------:R-:W-:Y:S01]  /*2f90*/  ISETP.NE.U32.AND P3, PT, R84, RZ, PT ;  /* 0x000000ff5400720c */ /* 0x000fe20003f65070 */
[----:B------:R2:W-:Y:S01]  /*2fa0*/  LDGSTS.E [R100+0x32000], desc[UR20][R82.64], P4 ;  /* 0x3200000052647fae */ /* 0x0005e2000a121854 */
[----:B------:R-:W-:Y:S02]  /*2fb0*/  ISETP.NE.U32.AND P4, PT, R3, RZ, PT ;  /* 0x000000ff0300720c */ /* 0x000fe40003f85070 */
[----:B------:R-:W-:Y:S01]  /*2fc0*/  SEL R84, RZ, UR6, P6 ;  /* 0x00000006ff547c07 */ /* 0x000fe2000b000000 */
[----:B------:R-:W-:Y:S01]  /*2fd0*/  LDGSTS.E [R96+0x30000], desc[UR20][R80.64], P0 ;  /* 0x3000000050607fae */ /* 0x000fe20008121854 */
[----:B------:R-:W-:-:S02]  /*2fe0*/  LOP3.LUT R3, R108, 0x18, RZ, 0xfc, !PT ;  /* 0x000000186c037812 */ /* 0x000fc400078efcff */
[----:B------:R-:W-:Y:S01]  /*2ff0*/  ISETP.NE.U32.AND P6, PT, R84, RZ, PT ;  /* 0x000000ff5400720c */ /* 0x000fe20003fc5070 */
[----:B------:R-:W-:Y:S01]  /*3000*/  LDGSTS.E [R96+0x32000], desc[UR20][R78.64], P2 ;  /* 0x320000004e607fae */ /* 0x000fe20009121854 */
[----:B------:R-:W-:Y:S02]  /*3010*/  ISETP.GE.AND P0, PT, R3, UR8, PT ;  /* 0x0000000803007c0c */ /* 0x000fe4000bf06270 */
[----:B------:R-:W-:Y:S02]  /*3020*/  LOP3.LUT R84, R108, 0x38, RZ, 0xfc, !PT ;  /* 0x000000386c547812 */ /* 0x000fe400078efcff */
[----:B------:R-:W-:Y:S02]  /*3030*/  SEL R3, RZ, UR6, P0 ;  /* 0x00000006ff037c07 */ /* 0x000fe40008000000 */
[----:B------:R-:W-:Y:S01]  /*3040*/  ISETP.GE.AND P2, PT, R84, UR8, PT ;  /* 0x0000000854007c0c */ /* 0x000fe2000bf46270 */
[----:B------:R-:W-:Y:S01]  /*3050*/  USHF.L.U32 UR12, UR12, 0x6, URZ ;  /* 0x000000060c0c7899 */ /* 0x000fe2000800063f */
[----:B------:R-:W-:-:S02]  /*3060*/  ISETP.NE.U32.AND P0, PT, R3, RZ, PT ;  /* 0x000000ff0300720c */ /* 0x000fc40003f05070 */
[----:B------:R-:W-:-:S04]  /*3070*/  SEL R3, RZ, UR6, P2 ;  /* 0x00000006ff037c07 */ /* 0x000fc80009000000 */
[----:B------:R-:W-:Y:S01]  /*3080*/  ISETP.NE.U32.AND P2, PT, R3, RZ, PT ;  /* 0x000000ff0300720c */ /* 0x000fe20003f45070 */
[----:B------:R-:W-:Y:S01]  /*3090*/  IMAD.U32 R3, RZ, RZ, UR12 ;  /* 0x0000000cff037e24 */ /* 0x000fe2000f8e00ff */
[C---:B------:R-:W-:Y:S01]  /*30a0*/  LOP3.LUT R85, R106.reuse, 0x40, RZ, 0x3c, !PT ;  /* 0x000000406a557812 */ /* 0x040fe200078e3cff */
[----:B------:R-:W-:Y:S02]  /*30b0*/  IMAD.U32 R84, RZ, RZ, UR12 ;  /* 0x0000000cff547e24 */ /* 0x000fe4000f8e00ff */
[----:B-1----:R-:W-:Y:S01]  /*30c0*/  IMAD.WIDE R76, R3, 0x4, R76 ;  /* 0x00000004034c7825 */ /* 0x002fe200078e024c */
[----:B------:R-:W-:-:S03]  /*30d0*/  LOP3.LUT R3, R106, 0x60, RZ, 0x3c, !PT ;  /* 0x000000606a037812 */ /* 0x000fc600078e3cff */
[----:B------:R-:W-:Y:S02]  /*30e0*/  VIADD R85, R85, UR7 ;  /* 0x0000000755557c36 */ /* 0x000fe40008000000 */
[----:B--2---:R-:W-:-:S03]  /*30f0*/  IMAD.WIDE R82, R84, 0x4, R82 ;  /* 0x0000000454527825 */ /* 0x004fc600078e0252 */
[----:B------:R-:W-:Y:S01]  /*3100*/  LDGSTS.E [R85+0x30000], desc[UR20][R70.64], P4 ;  /* 0x3000000046557fae */ /* 0x000fe2000a121854 */
[----:B------:R-:W-:Y:S02]  /*3110*/  VIADD R84, R3, UR7 ;  /* 0x0000000703547c36 */ /* 0x000fe40008000000 */
[----:B------:R-:W-:Y:S01]  /*3120*/  VIADD R3, R109, UR7 ;  /* 0x000000076d037c36 */ /* 0x000fe20008000000 */
[----:B------:R-:W-:Y:S04]  /*3130*/  LDGSTS.E [R85+0x32000], desc[UR20][R68.64], P6 ;  /* 0x3200000044557fae */ /* 0x000fe8000b121854 */
[----:B------:R-:W-:Y:S04]  /*3140*/  LDGSTS.E [R84+0x30000], desc[UR20][R72.64], P0 ;  /* 0x3000000048547fae */ /* 0x000fe80008121854 */
[----:B------:R-:W-:Y:S04]  /*3150*/  LDGSTS.E [R84+0x32000], desc[UR20][R74.64], P2 ;  /* 0x320000004a547fae */ /* 0x000fe80009121854 */
[----:B------:R-:W0:Y:S04]  /*3160*/  LDGDEPBAR ;  /* 0x00000000000079af */ /* 0x000e280000000000 */
[----:B------:R-:W-:Y:S04]  /*3170*/  LDGSTS.E [R3], desc[UR20][R4.64], P5 ;  /* 0x0000000004037fae */ /* 0x000fe8000a921854 */
[----:B------:R-:W-:Y:S04]  /*3180*/  LDGSTS.E [R3+0x400], desc[UR20][R6.64], P5 ;  /* 0x0040000006037fae */ /* 0x000fe8000a921854 */
        /* <DEDUP_REMOVED lines=30> */
[----:B------:R-:W0:Y:S01]  /*3370*/  LDGDEPBAR ;  /* 0x00000000000079af */ /* 0x000e220000000000 */
[----:B------:R-:W-:Y:S01]  /*3380*/  BAR.SYNC.DEFER_BLOCKING 0x0 ;  /* 0x0000000000007b1d */ /* 0x000fe20000010000 */
[----:B------:R-:W-:-:S05]  /*3390*/  PLOP3.LUT P2, PT, PT, PT, UP0, 0x80, 0x0 ;  /* 0x000000000000781c */ /* 0x000fca0003f4f008 */
[----:B------:R-:W-:Y:S01]  /*33a0*/  @!PT LDS RZ, [RZ] ;  /* 0x00000000fffff984 */ /* 0x000fe20000000800 */
[----:B------:R-:W-:Y:S01]  /*33b0*/  @!PT LDS RZ, [RZ] ;  /* 0x00000000fffff984 */ /* 0x000fe20000000800 */
[----:B------:R-:W-:Y:S01]  /*33c0*/  @!PT LDS RZ, [RZ] ;  /* 0x00000000fffff984 */ /* 0x000fe20000000800 */
[----:B------:R-:W-:Y:S04]  /*33d0*/  LDGSTS.E [R100+0x34000], desc[UR20][R76.64], P1 ;  /* 0x340000004c647fae */ /* 0x000fe80008921854 */
[----:B------:R1:W-:Y:S01]  /*33e0*/  LDGSTS.E [R100+0x36000], desc[UR20][R82.64], P3 ;  /* 0x3600000052647fae */ /* 0x0003e20009921854 */
[----:B------:R-:W-:Y:S01]  /*33f0*/  ISETP.GE.AND P1, PT, R125, UR10, PT ;  /* 0x0000000a7d007c0c */ /* 0x000fe2000bf26270 */
[----:B-1----:R-:W1:Y:S01]  /*3400*/  S2R R83, SR_TID.X ;  /* 0x0000000000537919 */ /* 0x002e620000002100 */
[----:B------:R-:W-:-:S04]  /*3410*/  LOP3.LUT R77, R108, 0x8, RZ, 0xfc, !PT ;  /* 0x000000086c4d7812 */ /* 0x000fc800078efcff */
[----:B------:R-:W-:Y:S01]  /*3420*/  ISETP.GE.AND P0, PT, R77, UR10, PT ;  /* 0x0000000a4d007c0c */ /* 0x000fe2000bf06270 */
[----:B------:R-:W2:Y:S01]  /*3430*/  S2R R100, SR_TID.X ;  /* 0x0000000000647919 */ /* 0x000ea20000002100 */
[----:B------:R-:W-:Y:S02]  /*3440*/  PLOP3.LUT P3, PT, PT, PT, UP0, 0x80, 0x0 ;  /* 0x000000000000781c */ /* 0x000fe40003f6f008 */
[----:B------:R-:W-:Y:S02]  /*3450*/  SEL R77, RZ, 0x4, P0 ;  /* 0x00000004ff4d7807 */ /* 0x000fe40000000000 */
[----:B------:R-:W-:Y:S02]  /*3460*/  SEL R76, RZ, 0x4, P1 ;  /* 0x00000004ff4c7807 */ /* 0x000fe40000800000 */
[----:B------:R-:W-:Y:S02]  /*3470*/  SEL R77, R77, RZ, P2 ;  /* 0x000000ff4d4d7207 */ /* 0x000fe40001000000 */
[----:B------:R-:W-:-:S02]  /*3480*/  SEL R76, R76, RZ, P3 ;  /* 0x000000ff4c4c7207 */ /* 0x000fc40001800000 */
[----:B------:R-:W-:Y:S02]  /*3490*/  ISETP.NE.U32.AND P0, PT, R77, RZ, PT ;  /* 0x000000ff4d00720c */ /* 0x000fe40003f05070 */
[----:B------:R-:W-:Y:S01]  /*34a0*/  ISETP.NE.U32.AND P1, PT, R76, RZ, PT ;  /* 0x000000ff4c00720c */ /* 0x000fe20003f25070 */
[----:B------:R-:W-:Y:S02]  /*34b0*/  IMAD.U32 R76, RZ, RZ, UR12 ;  /* 0x0000000cff4c7e24 */ /* 0x000fe4000f8e00ff */
[----:B------:R-:W-:Y:S02]  /*34c0*/  IMAD.U32 R77, RZ, RZ, UR12 ;  /* 0x0000000cff4d7e24 */ /* 0x000fe4000f8e00ff */
[----:B------:R-:W-:-:S04]  /*34d0*/  IMAD.WIDE R80, R76, 0x4, R80 ;  /* 0x000000044c507825 */ /* 0x000fc800078e0250 */
[----:B------:R-:W-:Y:S02]  /*34e0*/  IMAD.WIDE R78, R77, 0x4, R78 ;  /* 0x000000044d4e7825 */ /* 0x000fe400078e024e */
[----:B------:R-:W-:Y:S02]  /*34f0*/  LDGSTS.E [R96+0x34000], desc[UR20][R80.64], P0 ;  /* 0x3400000050607fae */ /* 0x000fe40008121854 */
[C---:B-1----:R-:W-:Y:S02]  /*3500*/  IMAD.SHL.U32 R125, R83.reuse, 0x400, RZ ;  /* 0x00000400537d7824 */ /* 0x042fe400078e00ff */
[C---:B------:R-:W-:Y:S01]  /*3510*/  IMAD.SHL.U32 R76, R83.reuse, 0x8, RZ ;  /* 0x00000008534c7824 */ /* 0x040fe200078e00ff */
[----:B------:R1:W-:Y:S01]  /*3520*/  LDGSTS.E [R96+0x36000], desc[UR20][R78.64], P1 ;  /* 0x360000004e607fae */ /* 0x0003e20008921854 */
[----:B------:R-:W-:Y:S01]  /*3530*/  IMAD.SHL.U32 R82, R83, 0x20, RZ ;  /* 0x0000002053527824 */ /* 0x000fe200078e00ff */
[----:B------:R-:W-:Y:S02]  /*3540*/  LOP3.LUT R125, R125, 0x6000, RZ, 0xc0, !PT ;  /* 0x000060007d7d7812 */ /* 0x000fe400078ec0ff */
[----:B------:R-:W-:-:S02]  /*3550*/  LOP3.LUT R76, R76, 0x300, RZ, 0xc0, !PT ;  /* 0x000003004c4c7812 */ /* 0x000fc400078ec0ff */
[----:B------:R-:W-:Y:S02]  /*3560*/  LOP3.LUT R125, R125, 0x60, R82, 0xf8, !PT ;  /* 0x000000607d7d7812 */ /* 0x000fe400078ef852 */
[C---:B-1----:R-:W-:Y:S01]  /*3570*/  LOP3.LUT R78, R83.reuse, 0x180, RZ, 0xc0, !PT ;  /* 0x00000180534e7812 */ /* 0x042fe200078ec0ff */
[----:B------:R-:W-:-:S04]  /*3580*/  IMAD.SHL.U32 R77, R83, 0x1000, RZ ;  /* 0x00001000534d7824 */ /* 0x000fc800078e00ff */
[----:B------:R-:W-:Y:S01]  /*3590*/  IMAD R76, R78, 0x10, R76 ;  /* 0x000000104e4c7824 */ /* 0x000fe200078e024c */
[----:B--2---:R-:W-:-:S03]  /*35a0*/  LOP3.LUT R100, R100, 0x3f, RZ, 0xc0, !PT ;  /* 0x0000003f64647812 */ /* 0x004fc600078ec0ff */
[----:B------:R-:W-:Y:S01]  /*35b0*/  IMAD.IADD R125, R125, 0x1, R76 ;  /* 0x000000017d7d7824 */ /* 0x000fe200078e024c */
[----:B------:R-:W-:Y:S01]  /*35c0*/  LOP3.LUT R77, R77, 0x6000, RZ, 0xc0, !PT ;  /* 0x000060004d4d7812 */ /* 0x000fe200078ec0ff */
[----:B------:R-:W-:Y:S01]  /*35d0*/  IMAD.SHL.U32 R76, R83, 0x10, RZ ;  /* 0x00000010534c7824 */ /* 0x000fe200078e00ff */
[----:B------:R-:W-:Y:S02]  /*35e0*/  ISETP.GE.AND P0, PT, R100, UR10, PT ;  /* 0x0000000a64007c0c */ /* 0x000fe4000bf06270 */
[----:B------:R-:W-:Y:S02]  /*35f0*/  SHF.R.U32.HI R78, RZ, 0x2, R78 ;  /* 0x00000002ff4e7819 */ /* 0x000fe4000001164e */
[----:B------:R-:W-:Y:S02]  /*3600*/  LOP3.LUT R77, R77, 0x7f0, R76, 0xf8, !PT ;  /* 0x000007f04d4d7812 */ /* 0x000fe400078ef84c */
[----:B------:R-:W-:Y:S02]  /*3610*/  PLOP3.LUT P1, PT, PT, PT, UP0, 0x80, 0x0 ;  /* 0x000000000000781c */ /* 0x000fe40003f2f008 */
[----:B------:R-:W-:-:S02]  /*3620*/  SEL R76, RZ, 0x4, P0 ;  /* 0x00000004ff4c7807 */ /* 0x000fc40000000000 */
[----:B------:R-:W-:Y:S02]  /*3630*/  LOP3.LUT R77, R77, R78, RZ, 0x3c, !PT ;  /* 0x0000004e4d4d7212 */ /* 0x000fe400078e3cff */
[----:B------:R-:W-:Y:S02]  /*3640*/  SEL R76, R76, RZ, P1 ;  /* 0x000000ff4c4c7207 */ /* 0x000fe40000800000 */
[C---:B------:R-:W-:Y:S01]  /*3650*/  LOP3.LUT R81, R108.reuse, 0x10, RZ, 0xfc, !PT ;  /* 0x000000106c517812 */ /* 0x040fe200078efcff */
[----:B------:R1:W-:Y:S01]  /*3660*/  STL [R1], R77 ;  /* 0x0000004d01007387 */ /* 0x0003e20000100800 */
[----:B------:R-:W-:Y:S02]  /*3670*/  LOP3.LUT R100, R108, 0x30, RZ, 0xfc, !PT ;  /* 0x000000306c647812 */ /* 0x000fe400078efcff */
[----:B------:R-:W-:Y:S01]  /*3680*/  ISETP.NE.U32.AND P1, PT, R76, RZ, PT ;  /* 0x000000ff4c00720c */ /* 0x000fe20003f25070 */
[----:B------:R-:W-:Y:S01]  /*3690*/  IMAD.U32 R76, RZ, RZ, UR12 ;  /* 0x0000000cff4c7e24 */ /* 0x000fe2000f8e00ff */
[----:B------:R-:W-:-:S02]  /*36a0*/  ISETP.GE.AND P0, PT, R81, UR10, PT ;  /* 0x0000000a51007c0c */ /* 0x000fc4000bf06270 */
[----:B------:R-:W-:Y:S01]  /*36b0*/  ISETP.GE.AND P2, PT, R100, UR10, PT ;  /* 0x0000000a64007c0c */ /* 0x000fe2000bf46270 */
[----:B-1----:R-:W-:Y:S01]  /*36c0*/  IMAD.U32 R77, RZ, RZ, UR12 ;  /* 0x0000000cff4d7e24 */ /* 0x002fe2000f8e00ff */
[----:B------:R-:W-:Y:S01]  /*36d0*/  PLOP3.LUT P3, PT, PT, PT, UP0, 0x80, 0x0 ;  /* 0x000000000000781c */ /* 0x000fe20003f6f008 */
[----:B------:R-:W-:Y:S01]  /*36e0*/  IMAD.WIDE R70, R76, 0x4, R70 ;  /* 0x000000044c467825 */ /* 0x000fe200078e0246 */
[----:B------:R-:W-:-:S03]  /*36f0*/  LOP3.LUT R81, R108, 0x18, RZ, 0xfc, !PT ;  /* 0x000000186c517812 */ /* 0x000fc600078efcff */
[----:B------:R-:W-:-:S04]  /*3700*/  IMAD.WIDE R72, R77, 0x4, R72 ;  /* 0x000000044d487825 */ /* 0x000fc800078e0248 */
[----:B------:R-:W-:Y:S01]  /*3710*/  IMAD.WIDE R74, R77, 0x4, R74 ;  /* 0x000000044d4a7825 */ /* 0x000fe200078e024a */
[----:B------:R-:W-:Y:S02]  /*3720*/  SEL R77, RZ, 0x4, P0 ;  /* 0x00000004ff4d7807 */ /* 0x000fe40000000000 */
[----:B------:R-:W-:Y:S01]  /*3730*/  PLOP3.LUT P0, PT, PT, PT, UP0, 0x80, 0x0 ;  /* 0x000000000000781c */ /* 0x000fe20003f0f008 */
[----:B------:R-:W-:Y:S01]  /*3740*/  IMAD.WIDE R68, R76, 0x4, R68 ;  /* 0x000000044c447825 */ /* 0x000fe200078e0244 */
[----:B------:R-:W-:Y:S02]  /*3750*/  SEL R76, RZ, 0x4, P2 ;  /* 0x00000004ff4c7807 */ /* 0x000fe40001000000 */
[----:B------:R-:W-:Y:S02]  /*3760*/  LOP3.LUT R100, R108, 0x38, RZ, 0xfc, !PT ;  /* 0x000000386c647812 */ /* 0x000fe400078efcff */
[----:B------:R-:W-:Y:S02]  /*3770*/  SEL R77, R77, RZ, P3 ;  /* 0x000000ff4d4d7207 */ /* 0x000fe40001800000 */
[----:B------:R-:W-:-:S02]  /*3780*/  SEL R76, R76, RZ, P0 ;  /* 0x000000ff4c4c7207 */ /* 0x000fc40000000000 */
[----:B------:R-:W-:Y:S02]  /*3790*/  ISETP.GE.AND P0, PT, R81, UR10, PT ;  /* 0x0000000a51007c0c */ /* 0x000fe4000bf06270 */
[----:B------:R-:W-:Y:S02]  /*37a0*/  ISETP.GE.AND P4, PT, R100, UR10, PT ;  /* 0x0000000a64007c0c */ /* 0x000fe4000bf86270 */
[----:B------:R-:W-:Y:S02]  /*37b0*/  ISETP.NE.U32.AND P2, PT, R77, RZ, PT ;  /* 0x000000ff4d00720c */ /* 0x000fe40003f45070 */
[----:B------:R-:W-:Y:S02]  /*37c0*/  ISETP.NE.U32.AND P3, PT, R76, RZ, PT ;  /* 0x000000ff4c00720c */ /* 0x000fe40003f65070 */
[----:B------:R-:W-:Y:S02]  /*37d0*/  SEL R77, RZ, 0x4, P0 ;  /* 0x00000004ff4d7807 */ /* 0x000fe40000000000 */
[----:B------:R-:W-:-:S02]  /*37e0*/  PLOP3.LUT P0, PT, PT, PT, UP0, 0x80, 0x0 ;  /* 0x000000000000781c */ /* 0x000fc40003f0f008 */
[----:B------:R-:W-:-:S04]  /*37f0*/  SEL R76, RZ, 0x4, P4 ;  /* 0x00000004ff4c7807 */ /* 0x000fc80002000000 */
[----:B------:R-:W-:Y:S02]  /*3800*/  SEL R76, R76, RZ, P0 ;  /* 0x000000ff4c4c7207 */ /* 0x000fe40000000000 */
[----:B------:R-:W-:Y:S01]  /*3810*/  PLOP3.LUT P5, PT, PT, PT, UP0, 0x80, 0x0 ;  /* 0x000000000000781c */ /* 0x000fe20003faf008 */
[----:B------:R-:W-:Y:S01]  /*3820*/  USHF.L.U32 UR16, UR13, 0x6, URZ ;  /* 0x000000060d107899 */ /* 0x000fe2000800063f */
[----:B------:R-:W-:Y:S01]  /*3830*/  ISETP.GE.AND P0, PT, R107, R104, PT ;  /* 0x000000686b00720c */ /* 0x000fe20003f06270 */
[----:B------:R-:W-:Y:S01]  /*3840*/  IMAD.SHL.U32 R78, R83, 0x4, RZ ;  /* 0x00000004534e7824 */ /* 0x000fe200078e00ff */
[----:B------:R-:W5:Y:S01]  /*3850*/  LDL.LU R107, [R1+0xd0] ;  /* 0x0000d000016b7983 */ /* 0x000f620000300800 */
[----:B------:R-:W-:Y:S02]  /*3860*/  SEL R77, R77, RZ, P5 ;  /* 0x000000ff4d4d7207 */ /* 0x000fe40002800000 */
[----:B------:R-:W-:Y:S01]  /*3870*/  ISETP.NE.U32.AND P5, PT, R76, RZ, PT ;  /* 0x000000ff4c00720c */ /* 0x000fe20003fa5070 */
[----:B------:R-:W-:Y:S01]  /*3880*/  LDGSTS.E [R85+0x34000], desc[UR20][R70.64], P2 ;  /* 0x3400000046557fae */ /* 0x000fe20009121854 */
[----:B------:R-:W-:Y:S01]  /*3890*/  ISETP.NE.U32.AND P4, PT, R77, RZ, PT ;  /* 0x000000ff4d00720c */ /* 0x000fe20003f85070 */
[----:B------:R-:W-:-:S02]  /*38a0*/  IMAD.U32 R76, RZ, RZ, UR16 ;  /* 0x00000010ff4c7e24 */ /* 0x000fc4000f8e00ff */
[----:B------:R-:W-:Y:S01]  /*38b0*/  IMAD.U32 R77, RZ, RZ, UR16 ;  /* 0x00000010ff4d7e24 */ /* 0x000fe2000f8e00ff */
[----:B------:R-:W-:Y:S01]  /*38c0*/  LOP3.LUT R125, R125, 0x70, R78, 0x78, !PT ;  /* 0x000000707d7d7812 */ /* 0x000fe200078e784e */
[C---:B------:R-:W-:Y:S01]  /*38d0*/  IMAD.WIDE R4, R76.reuse, 0x4, R4 ;  /* 0x000000044c047825 */ /* 0x040fe200078e0204 */
[----:B------:R-:W-:Y:S03]  /*38e0*/  LDGSTS.E [R85+0x36000], desc[UR20][R68.64], P3 ;  /* 0x3600000044557fae */ /* 0x000fe60009921854 */
[----:B------:R-:W-:Y:S02]  /*38f0*/  IMAD.U32 R78, RZ, RZ, UR16 ;  /* 0x00000010ff4e7e24 */ /* 0x000fe4000f8e00ff */
[----:B------:R-:W-:Y:S02]  /*3900*/  IMAD.WIDE R6, R77, 0x4, R6 ;  /* 0x000000044d067825 */ /* 0x000fe400078e0206 */
[----:B------:R-:W-:Y:S02]  /*3910*/  LDGSTS.E [R84+0x34000], desc[UR20][R72.64], P4 ;  /* 0x3400000048547fae */ /* 0x000fe4000a121854 */
[----:B------:R-:W-:-:S02]  /*3920*/  IMAD.WIDE R8, R76, 0x4, R8 ;  /* 0x000000044c087825 */ /* 0x000fc400078e0208 */
[----:B------:R-:W-:Y:S02]  /*3930*/  LDGSTS.E [R84+0x36000], desc[UR20][R74.64], P5 ;  /* 0x360000004a547fae */ /* 0x000fe4000a921854 */
[----:B------:R-:W-:Y:S02]  /*3940*/  IMAD.WIDE R10, R77, 0x4, R10 ;  /* 0x000000044d0a7825 */ /* 0x000fe400078e020a */
[----:B------:R-:W0:Y:S02]  /*3950*/  LDGDEPBAR ;  /* 0x00000000000079af */ /* 0x000e240000000000 */
[----:B------:R-:W-:Y:S02]  /*3960*/  IMAD.WIDE R12, R78, 0x4, R12 ;  /* 0x000000044e0c7825 */ /* 0x000fe400078e020c */
[----:B------:R-:W-:Y:S02]  /*3970*/  LDGSTS.E [R3+0x10000], desc[UR20][R4.64], P1 ;  /* 0x1000000004037fae */ /* 0x000fe40008921854 */
[----:B------:R-:W-:-:S02]  /*3980*/  IMAD.WIDE R14, R76, 0x4, R14 ;  /* 0x000000044c0e7825 */ /* 0x000fc400078e020e */
[----:B------:R-:W-:Y:S02]  /*3990*/  LDGSTS.E [R3+0x10400], desc[UR20][R6.64], P1 ;  /* 0x1040000006037fae */ /* 0x000fe40008921854 */
[----:B------:R-:W-:Y:S02]  /*39a0*/  IMAD.WIDE R16, R77, 0x4, R16 ;  /* 0x000000044d107825 */ /* 0x000fe400078e0210 */
[----:B------:R-:W-:Y:S02]  /*39b0*/  LDGSTS.E [R3+0x10800], desc[UR20][R8.64], P1 ;  /* 0x1080000008037fae */ /* 0x000fe40008921854 */
        /* <DEDUP_REMOVED lines=15> */
[----:B------:R1:W-:Y:S02]  /*3ab0*/  LDGSTS.E [R3+0x12800], desc[UR20][R24.64], P1 ;  /* 0x1280000018037fae */ /* 0x0003e40008921854 */
[----:B------:R-:W-:Y:S02]  /*3ac0*/  IMAD.WIDE R34, R77, 0x4, R34 ;  /* 0x000000044d227825 */ /* 0x000fe400078e0222 */
[----:B------:R2:W-:Y:S02]  /*3ad0*/  LDGSTS.E [R3+0x12c00], desc[UR20][R26.64], P1 ;  /* 0x12c000001a037fae */ /* 0x0005e40008921854 */
[----:B------:R-:W-:Y:S02]  /*3ae0*/  IMAD.WIDE R36, R78, 0x4, R36 ;  /* 0x000000044e247825 */ /* 0x000fe400078e0224 */
[----:B------:R3:W-:Y:S02]  /*3af0*/  LDGSTS.E [R3+0x13000], desc[UR20][R28.64], P1 ;  /* 0x130000001c037fae */ /* 0x0007e40008921854 */
        /* <DEDUP_REMOVED lines=20> */
[C---:B------:R-:W-:Y:S02]  /*3c40*/  IMAD.WIDE R58, R77.reuse, 0x4, R58 ;  /* 0x000000044d3a7825 */ /* 0x040fe400078e023a */
[----:B------:R4:W-:Y:S02]  /*3c50*/  LDGSTS.E [R3+0x15c00], desc[UR20][R50.64], P1 ;  /* 0x15c0000032037fae */ /* 0x0009e40008921854 */
[C---:B------:R-:W-:Y:S02]  /*3c60*/  IMAD.WIDE R60, R78.reuse, 0x4, R60 ;  /* 0x000000044e3c7825 */ /* 0x040fe400078e023c */
[----:B------:R4:W-:Y:S02]  /*3c70*/  LDGSTS.E [R3+0x16000], desc[UR20][R52.64], P1 ;  /* 0x1600000034037fae */ /* 0x0009e40008921854 */
[----:B------:R-:W-:Y:S01]  /*3c80*/  IMAD.WIDE R62, R78, 0x4, R62 ;  /* 0x000000044e3e7825 */ /* 0x000fe200078e023e */
[----:B------:R-:W-:Y:S01]  /*3c90*/  UISETP.GE.AND UP0, UPT, UR4, 0x40, UPT ;  /* 0x000000400400788c */ /* 0x000fe2000bf06270 */
[----:B------:R4:W-:Y:S02]  /*3ca0*/  LDGSTS.E [R3+0x16400], desc[UR20][R54.64], P1 ;  /* 0x1640000036037fae */ /* 0x0009e40008921854 */
[----:B------:R-:W-:-:S02]  /*3cb0*/  IMAD.WIDE R64, R77, 0x4, R64 ;  /* 0x000000044d407825 */ /* 0x000fc400078e0240 */
[----:B------:R1:W-:Y:S02]  /*3cc0*/  LDGSTS.E [R3+0x16800], desc[UR20][R56.64], P1 ;  /* 0x1680000038037fae */ /* 0x0003e40008921854 */
[----:B------:R-:W-:Y:S02]  /*3cd0*/  IMAD.WIDE R66, R76, 0x4, R66 ;  /* 0x000000044c427825 */ /* 0x000fe400078e0242 */
[----:B------:R1:W-:Y:S04]  /*3ce0*/  LDGSTS.E [R3+0x16c00], desc[UR20][R58.64], P1 ;  /* 0x16c000003a037fae */ /* 0x0003e80008921854 */
[----:B------:R1:W-:Y:S04]  /*3cf0*/  LDGSTS.E [R3+0x17000], desc[UR20][R60.64], P1 ;  /* 0x170000003c037fae */ /* 0x0003e80008921854 */
[----:B------:R1:W-:Y:S04]  /*3d00*/  LDGSTS.E [R3+0x17400], desc[UR20][R62.64], P1 ;  /* 0x174000003e037fae */ /* 0x0003e80008921854 */
[----:B------:R3:W-:Y:S04]  /*3d10*/  LDGSTS.E [R3+0x17800], desc[UR20][R64.64], P1 ;  /* 0x1780000040037fae */ /* 0x0007e80008921854 */
[----:B------:R4:W-:Y:S01]  /*3d20*/  LDGSTS.E [R3+0x17c00], desc[UR20][R66.64], P1 ;  /* 0x17c0000042037fae */ /* 0x0009e20008921854 */
[----:B------:R-:W-:-:S03]  /*3d30*/  PLOP3.LUT P1, PT, PT, PT, UP0, 0x40, 0x0 ;  /* 0x000000000000781c */ /* 0x000fc60003f2e808 */
[----:B------:R-:W0:Y:S01]  /*3d40*/  LDGDEPBAR ;  /* 0x00000000000079af */ /* 0x000e220000000000 */
[----:B-1----:R-:W-:Y:S02]  /*3d50*/  CS2R R24, SRZ ;  /* 0x0000000000187805 */ /* 0x002fe4000001ff00 */
[----:B--2---:R-:W-:Y:S02]  /*3d60*/  CS2R R26, SRZ ;  /* 0x00000000001a7805 */ /* 0x004fe4000001ff00 */
[----:B---3--:R-:W-:Y:S02]  /*3d70*/  CS2R R28, SRZ ;  /* 0x00000000001c7805 */ /* 0x008fe4000001ff00 */
[----:B----4-:R-:W-:Y:S02]  /*3d80*/  CS2R R30, SRZ ;  /* 0x00000000001e7805 */ /* 0x010fe4000001ff00 */
[----:B------:R-:W-:Y:S02]  /*3d90*/  CS2R R32, SRZ ;  /* 0x0000000000207805 */ /* 0x000fe4000001ff00 */
[----:B------:R-:W-:-:S02]  /*3da0*/  CS2R R34, SRZ ;  /* 0x0000000000227805 */ /* 0x000fc4000001ff00 */
[----:B------:R-:W-:Y:S02]  /*3db0*/  CS2R R36, SRZ ;  /* 0x0000000000247805 */ /* 0x000fe4000001ff00 */
[----:B------:R-:W-:Y:S02]  /*3dc0*/  CS2R R38, SRZ ;  /* 0x0000000000267805 */ /* 0x000fe4000001ff00 */
[----:B------:R-:W-:Y:S02]  /*3dd0*/  CS2R R40, SRZ ;  /* 0x0000000000287805 */ /* 0x000fe4000001ff00 */
[----:B------:R-:W-:Y:S02]  /*3de0*/  CS2R R42, SRZ ;  /* 0x00000000002a7805 */ /* 0x000fe4000001ff00 */
[----:B------:R-:W-:Y:S02]  /*3df0*/  CS2R R44, SRZ ;  /* 0x00000000002c7805 */ /* 0x000fe4000001ff00 */
[----:B------:R-:W-:-:S02]  /*3e00*/  CS2R R46, SRZ ;  /* 0x00000000002e7805 */ /* 0x000fc4000001ff00 */
[----:B------:R-:W-:Y:S02]  /*3e10*/  CS2R R48, SRZ ;  /* 0x0000000000307805 */ /* 0x000fe4000001ff00 */
[----:B------:R-:W-:Y:S02]  /*3e20*/  CS2R R50, SRZ ;  /* 0x0000000000327805 */ /* 0x000fe4000001ff00 */
[----:B------:R-:W-:Y:S02]  /*3e30*/  CS2R R52, SRZ ;  /* 0x0000000000347805 */ /* 0x000fe4000001ff00 */
[----:B------:R-:W-:Y:S01]  /*3e40*/  CS2R R54, SRZ ;  /* 0x0000000000367805 */ /* 0x000fe2000001ff00 */
[----:B------:R-:W-:Y:S06]  /*3e50*/  @P1 BRA `(.L_x_0) ;  /* 0x0000002000a01947 */ /* 0x000fec0003800000 */
[----:B------:R-:W2:Y:S04]  /*3e60*/  LDL.LU R81, [R1+0x50] ;  /* 0x0000500001517983 */ /* 0x000ea80000300800 */
[----:B------:R-:W3:Y:S01]  /*3e70*/  LDL.LU R100, [R1+0xcc] ;  /* 0x0000cc0001647983 */ /* 0x000ee20000300800 */
[----:B------:R-:W-:Y:S01]  /*3e80*/  IMAD.U32 R76, RZ, RZ, UR12 ;  /* 0x0000000cff4c7e24 */ /* 0x000fe2000f8e00ff */
[----:B------:R-:W-:Y:S01]  /*3e90*/  SHF.R.S32.HI R4, RZ, 0x1f, R121 ;  /* 0x0000001fff047819 */ /* 0x000fe20000011479 */
[----:B------:R-:W-:Y:S01]  /*3ea0*/  USHF.R.S32.HI UR18, URZ, 0x1f, UR12 ;  /* 0x0000001f3f127899 */ /* 0x000fe2000801140c */
[----:B------:R-:W-:Y:S02]  /*3eb0*/  SHF.R.S32.HI R3, RZ, 0x1f, R120 ;  /* 0x0000001fff037819 */ /* 0x000fe40000011478 */
[----:B------:R-:W-:-:S02]  /*3ec0*/  SHF.L.U64.HI R121, R121, 0x2, R4 ;  /* 0x0000000279797819 */ /* 0x000fc40000010204 */
[----:B------:R-:W-:Y:S02]  /*3ed0*/  SHF.R.S32.HI R4, RZ, 0x1f, R119 ;  /* 0x0000001fff047819 */ /* 0x000fe40000011477 */
[----:B------:R-:W-:Y:S02]  /*3ee0*/  SHF.R.S32.HI R5, RZ, 0x1f, R118 ;  /* 0x0000001fff057819 */ /* 0x000fe40000011476 */
[----:B------:R-:W-:Y:S02]  /*3ef0*/  SHF.L.U64.HI R119, R119, 0x2, R4 ;  /* 0x0000000277777819 */ /* 0x000fe40000010204 */
[----:B------:R-:W-:Y:S02]  /*3f00*/  SHF.R.S32.HI R6, RZ, 0x1f, R117 ;  /* 0x0000001fff067819 */ /* 0x000fe40000011475 */
[----:B------:R-:W-:Y:S02]  /*3f10*/  SHF.R.S32.HI R4, RZ, 0x1f, R115 ;  /* 0x0000001fff047819 */ /* 0x000fe40000011473 */
[----:B------:R-:W-:-:S02]  /*3f20*/  SHF.L.U64.HI R120, R120, 0x2, R3 ;  /* 0x0000000278787819 */ /* 0x000fc40000010203 */
[----:B------:R-:W-:Y:S02]  /*3f30*/  SHF.L.U64.HI R118, R118, 0x2, R5 ;  /* 0x0000000276767819 */ /* 0x000fe40000010205 */
[----:B------:R-:W-:Y:S02]  /*3f40*/  SHF.R.S32.HI R3, RZ, 0x1f, R116 ;  /* 0x0000001fff037819 */ /* 0x000fe40000011474 */
[----:B------:R-:W-:Y:S01]  /*3f50*/  SHF.R.S32.HI R5, RZ, 0x1f, R2 ;  /* 0x0000001fff057819 */ /* 0x000fe20000011402 */
[----:B------:R-:W-:Y:S01]  /*3f60*/  USHF.R.S32.HI UR6, URZ, 0x1f, UR16 ;  /* 0x0000001f3f067899 */ /* 0x000fe20008011410 */
[----:B------:R-:W-:Y:S01]  /*3f70*/  SHF.L.U64.HI R117, R117, 0x2, R6 ;  /* 0x0000000275757819 */ /* 0x000fe20000010206 */
[----:B------:R-:W-:Y:S01]  /*3f80*/  USHF.L.U32 UR5, UR16, 0x3, URZ ;  /* 0x0000000310057899 */ /* 0x000fe2000800063f */
[----:B------:R-:W-:Y:S02]  /*3f90*/  SHF.L.U64.HI R115, R115, 0x2, R4 ;  /* 0x0000000273737819 */ /* 0x000fe40000010204 */
[----:B------:R-:W-:-:S02]  /*3fa0*/  SHF.R.S32.HI R8, RZ, 0x1f, R87 ;  /* 0x0000001fff087819 */ /* 0x000fc40000011457 */
[----:B------:R-:W-:Y:S02]  /*3fb0*/  SHF.R.S32.HI R9, RZ, 0x1f, R88 ;  /* 0x0000001fff097819 */ /* 0x000fe40000011458 */
[----:B------:R-:W-:Y:S02]  /*3fc0*/  SHF.R.S32.HI R13, RZ, 0x1f, R90 ;  /* 0x0000001fff0d7819 */ /* 0x000fe4000001145a */
[----:B------:R-:W-:Y:S02]  /*3fd0*/  SHF.R.S32.HI R14, RZ, 0x1f, R93 ;  /* 0x0000001fff0e7819 */ /* 0x000fe4000001145d */
[----:B------:R-:W-:Y:S02]  /*3fe0*/  SHF.R.S32.HI R16, RZ, 0x1f, R91 ;  /* 0x0000001fff107819 */ /* 0x000fe4000001145b */
[----:B------:R-:W-:Y:S02]  /*3ff0*/  SHF.R.S32.HI R17, RZ, 0x1f, R92 ;  /* 0x0000001fff117819 */ /* 0x000fe4000001145c */
[----:B------:R-:W-:-:S02]  /*4000*/  SHF.R.S32.HI R21, RZ, 0x1f, R94 ;  /* 0x0000001fff157819 */ /* 0x000fc4000001145e */
[----:B------:R-:W-:Y:S02]  /*4010*/  SHF.R.S32.HI R59, RZ, 0x1f, R98 ;  /* 0x0000001fff3b7819 */ /* 0x000fe40000011462 */
[----:B------:R-:W-:Y:S02]  /*4020*/  SHF.R.S32.HI R26, RZ, 0x1f, R95 ;  /* 0x0000001fff1a7819 */ /* 0x000fe4000001145f */
[----:B------:R-:W-:Y:S02]  /*4030*/  SHF.R.S32.HI R24, RZ, 0x1f, R97 ;  /* 0x0000001fff187819 */ /* 0x000fe40000011461 */
[----:B------:R-:W-:Y:S02]  /*4040*/  SHF.R.S32.HI R22, RZ, 0x1f, R99 ;  /* 0x0000001fff167819 */ /* 0x000fe40000011463 */
[----:B--2---:R-:W-:Y:S02]  /*4050*/  SHF.R.S32.HI R75, RZ, 0x1f, R81 ;  /* 0x0000001fff4b7819 */ /* 0x004fe40000011451 */
[----:B---3--:R-:W-:-:S02]  /*4060*/  LEA R76, P1, R76, R100, 0x3 ;  /* 0x000000644c4c7211 */ /* 0x008fc400078218ff */
[----:B------:R-:W2:Y:S01]  /*4070*/  LDL.LU R100, [R1+0x4] ;  /* 0x0000040001647983 */ /* 0x000ea20000300800 */
[----:B------:R-:W-:Y:S01]  /*4080*/  IMAD.U32 R6, RZ, RZ, UR12 ;  /* 0x0000000cff067e24 */ /* 0x000fe2000f8e00ff */
[----:B------:R-:W-:Y:S02]  /*4090*/  SHF.L.U64.HI R75, R81, 0x2, R75 ;  /* 0x00000002514b7819 */ /* 0x000fe4000001024b */
[----:B------:R-:W3:Y:S01]  /*40a0*/  LDL.LU R79, [R1+0x8] ;  /* 0x00000800014f7983 */ /* 0x000ee20000300800 */
[----:B------:R-:W-:Y:S01]  /*40b0*/  IMAD.U32 R4, RZ, RZ, UR18 ;  /* 0x00000012ff047e24 */ /* 0x000fe2000f8e00ff */
[----:B------:R-:W-:Y:S02]  /*40c0*/  SHF.L.U64.HI R116, R116, 0x2, R3 ;  /* 0x0000000274747819 */ /* 0x000fe40000010203 */
[----:B------:R-:W-:Y:S01]  /*40d0*/  SHF.L.U64.HI R104, R2, 0x2, R5 ;  /* 0x0000000202687819 */ /* 0x000fe20000010205 */
[----:B------:R-:W-:Y:S01]  /*40e0*/  USHF.L.U64.HI UR9, UR16, 0x3, UR6 ;  /* 0x0000000310097899 */ /* 0x000fe20008010206 */
[----:B------:R-:W-:Y:S01]  /*40f0*/  SHF.R.S32.HI R3, RZ, 0x1f, R86 ;  /* 0x0000001fff037819 */ /* 0x000fe20000011456 */
[----:B------:R-:W4:Y:S01]  /*4100*/  LDL.LU R80, [R1+0xc] ;  /* 0x00000c0001507983 */ /* 0x000f220000300800 */
[----:B------:R-:W-:-:S02]  /*4110*/  SHF.R.U32.HI R5, RZ, 0x5, R83 ;  /* 0x00000005ff057819 */ /* 0x000fc40000011653 */
[----:B------:R-:W-:Y:S01]  /*4120*/  LEA.HI.X R75, R6, R75, R4, 0x3, P1 ;  /* 0x0000004b064b7211 */ /* 0x000fe200008f1c04 */
[----:B------:R-:W4:Y:S01]  /*4130*/  LDL.LU R81, [R1+0x10] ;  /* 0x0000100001517983 */ /* 0x000f220000300800 */
[----:B------:R-:W-:Y:S02]  /*4140*/  SHF.L.U64.HI R2, R86, 0x2, R3 ;  /* 0x0000000256027819 */ /* 0x000fe40000010203 */
[----:B------:R-:W-:Y:S01]  /*4150*/  R2UR UR19, R5 ;  /* 0x00000000051372ca */ /* 0x000fe200000e0000 */
[----:B------:R-:W4:Y:S01]  /*4160*/  LDL.LU R83, [R1+0x14] ;  /* 0x0000140001537983 */ /* 0x000f220000300800 */
[----:B------:R-:W-:Y:S02]  /*4170*/  SHF.R.S32.HI R6, RZ, 0x1f, R89 ;  /* 0x0000001fff067819 */ /* 0x000fe40000011459 */
[----:B------:R-:W-:Y:S02]  /*4180*/  LEA R4, P3, R89, UR5, 0x2 ;  /* 0x0000000559047c11 */ /* 0x000fe4000f8610ff */
[----:B------:R-:W-:-:S02]  /*4190*/  LEA R74, P1, R87, UR5, 0x2 ;  /* 0x00000005574a7c11 */ /* 0x000fc4000f8210ff */
[----:B------:R-:W-:Y:S02]  /*41a0*/  LEA R3, P2, R88, UR5, 0x2 ;  /* 0x0000000558037c11 */ /* 0x000fe4000f8410ff */
[----:B------:R-:W-:Y:S02]  /*41b0*/  LEA R5, P4, R90, UR5, 0x2 ;  /* 0x000000055a057c11 */ /* 0x000fe4000f8810ff */
[----:B------:R-:W-:Y:S02]  /*41c0*/  LEA.HI.X R11, R89, UR9, R6, 0x2, P3 ;  /* 0x00000009590b7c11 */ /* 0x000fe400098f1406 */
[----:B------:R-:W-:Y:S02]  /*41d0*/  LEA.HI.X R7, R87, UR9, R8, 0x2, P1 ;  /* 0x0000000957077c11 */ /* 0x000fe400088f1408 */
[----:B------:R-:W-:Y:S02]  /*41e0*/  LEA.HI.X R9, R88, UR9, R9, 0x2, P2 ;  /* 0x0000000958097c11 */ /* 0x000fe400090f1409 */
[----:B------:R-:W-:Y:S01]  /*41f0*/  LEA.HI.X R13, R90, UR9, R13, 0x2, P4 ;  /* 0x000000095a0d7c11 */ /* 0x000fe2000a0f140d */
[----:B------:R-:W4:Y:S01]  /*4200*/  LDL.LU R88, [R1+0x24] ;  /* 0x0000240001587983 */ /* 0x000f220000300800 */
[----:B------:R-:W-:-:S02]  /*4210*/  LEA R10, P3, R93, UR5, 0x2 ;  /* 0x000000055d0a7c11 */ /* 0x000fc4000f8610ff */
[----:B------:R-:W-:Y:S01]  /*4220*/  LEA R6, P1, R91, UR5, 0x2 ;  /* 0x000000055b067c11 */ /* 0x000fe2000f8210ff */
[----:B------:R-:W4:Y:S01]  /*4230*/  LDL.LU R89, [R1+0x20] ;  /* 0x0000200001597983 */ /* 0x000f220000300800 */
[----:B------:R-:W-:Y:S02]  /*4240*/  LEA R8, P2, R92, UR5, 0x2 ;  /* 0x000000055c087c11 */ /* 0x000fe4000f8410ff */
[----:B------:R-:W-:Y:S01]  /*4250*/  LEA R12, P4, R94, UR5, 0x2 ;  /* 0x000000055e0c7c11 */ /* 0x000fe2000f8810ff */
[----:B------:R-:W4:Y:S01]  /*4260*/  LDL.LU R90, [R1+0x1c] ;  /* 0x00001c00015a7983 */ /* 0x000f220000300800 */
[----:B------:R-:W-:Y:S02]  /*4270*/  LEA.HI.X R19, R93, UR9, R14, 0x2, P3 ;  /* 0x000000095d137c11 */ /* 0x000fe400098f140e */
[----:B------:R-:W-:Y:S02]  /*4280*/  LEA.HI.X R15, R91, UR9, R16, 0x2, P1 ;  /* 0x000000095b0f7c11 */ /* 0x000fe400088f1410 */
[----:B------:R-:W-:Y:S01]  /*4290*/  LEA.HI.X R17, R92, UR9, R17, 0x2, P2 ;  /* 0x000000095c117c11 */ /* 0x000fe200090f1411 */
[----:B------:R-:W4:Y:S01]  /*42a0*/  LDL.LU R91, [R1+0x18] ;  /* 0x00001800015b7983 */ /* 0x000f220000300800 */
[----:B------:R-:W-:-:S02]  /*42b0*/  LEA.HI.X R21, R94, UR9, R21, 0x2, P4 ;  /* 0x000000095e157c11 */ /* 0x000fc4000a0f1415 */
[C---:B------:R-:W-:Y:S02]  /*42c0*/  LEA R18, P3, R98.reuse, UR5, 0x2 ;  /* 0x0000000562127c11 */ /* 0x040fe4000f8610ff */
[----:B------:R-:W-:Y:S02]  /*42d0*/  LEA R14, P1, R95, UR5, 0x2 ;  /* 0x000000055f0e7c11 */ /* 0x000fe4000f8210ff */
[----:B------:R-:W-:Y:S02]  /*42e0*/  LEA R16, P2, R97, UR5, 0x2 ;  /* 0x0000000561107c11 */ /* 0x000fe4000f8410ff */
[----:B------:R-:W-:Y:S02]  /*42f0*/  LEA R20, P4, R99, UR5, 0x2 ;  /* 0x0000000563147c11 */ /* 0x000fe4000f8810ff */
[----:B------:R-:W-:Y:S02]  /*4300*/  LEA.HI.X R59, R98, UR9, R59, 0x2, P3 ;  /* 0x00000009623b7c11 */ /* 0x000fe400098f143b */
[----:B------:R-:W-:Y:S01]  /*4310*/  LEA.HI.X R23, R95, UR9, R26, 0x2, P1 ;  /* 0x000000095f177c11 */ /* 0x000fe200088f141a */
[----:B------:R-:W4:Y:S01]  /*4320*/  LDL.LU R98, [R1+0x28] ;  /* 0x0000280001627983 */ /* 0x000f220000300800 */
[----:B------:R-:W-:-:S02]  /*4330*/  LEA.HI.X R57, R97, UR9, R24, 0x2, P2 ;  /* 0x0000000961397c11 */ /* 0x000fc400090f1418 */
[----:B------:R-:W-:Y:S01]  /*4340*/  LEA.HI.X R61, R99, UR9, R22, 0x2, P4 ;  /* 0x00000009633d7c11 */ /* 0x000fe2000a0f1416 */
[----:B------:R-:W4:Y:S01]  /*4350*/  LDL.LU R97, [R1+0x2c] ;  /* 0x00002c0001617983 */ /* 0x000f220000300800 */
[----:B------:R-:W-:Y:S02]  /*4360*/  SHF.R.S32.HI R26, RZ, 0x1f, R101 ;  /* 0x0000001fff1a7819 */ /* 0x000fe40000011465 */
[C---:B------:R-:W-:Y:S01]  /*4370*/  LEA R22, P1, R101.reuse, UR5, 0x2 ;  /* 0x0000000565167c11 */ /* 0x040fe2000f8210ff */
[----:B------:R-:W4:Y:S03]  /*4380*/  LDL.LU R96, [R1+0x54] ;  /* 0x0000540001607983 */ /* 0x000f260000300800 */
[----:B------:R-:W-:Y:S02]  /*4390*/  LEA.HI.X R63, R101, UR9, R26, 0x2, P1 ;  /* 0x00000009653f7c11 */ /* 0x000fe400088f141a */
[----:B--2---:R-:W-:-:S02]  /*43a0*/  SHF.R.S32.HI R69, RZ, 0x1f, R100 ;  /* 0x0000001fff457819 */ /* 0x004fc40000011464 */
[C---:B------:R-:W-:Y:S02]  /*43b0*/  LEA R60, P4, R100.reuse, UR5, 0x2 ;  /* 0x00000005643c7c11 */ /* 0x040fe4000f8810ff */
[----:B---3--:R-:W-:Y:S02]  /*43c0*/  SHF.R.S32.HI R70, RZ, 0x1f, R79 ;  /* 0x0000001fff467819 */ /* 0x008fe4000001144f */
[----:B------:R-:W-:Y:S02]  /*43d0*/  LEA.HI.X R69, R100, UR9, R69, 0x2, P4 ;  /* 0x0000000964457c11 */ /* 0x000fe4000a0f1445 */
[----:B------:R-:W2:Y:S01]  /*43e0*/  LDL.LU R100, [R1+0x58] ;  /* 0x0000580001647983 */ /* 0x000ea20000300800 */
[----:B------:R-:W-:-:S03]  /*43f0*/  LEA R62, P1, R79, UR5, 0x2 ;  /* 0x000000054f3e7c11 */ /* 0x000fc6000f8210ff */
[----:B------:R-:W3:Y:S01]  /*4400*/  LDL.LU R108, [R1+0x5c] ;  /* 0x00005c00016c7983 */ /* 0x000ee20000300800 */
[----:B------:R-:W-:-:S03]  /*4410*/  LEA.HI.X R70, R79, UR9, R70, 0x2, P1 ;  /* 0x000000094f467c11 */ /* 0x000fc600088f1446 */
[----:B------:R-:W3:Y:S04]  /*4420*/  LDL.LU R77, [R1+0x60] ;  /* 0x00006000014d7983 */ /* 0x000ee80000300800 */
[----:B------:R-:W3:Y:S04]  /*4430*/  LDL.LU R78, [R1+0x64] ;  /* 0x00006400014e7983 */ /* 0x000ee80000300800 */
[----:B------:R-:W3:Y:S01]  /*4440*/  LDL.LU R79, [R1+0x68] ;  /* 0x00006800014f7983 */ /* 0x000ee20000300800 */
[----:B------:R-:W-:Y:S02]  /*4450*/  SHF.R.S32.HI R65, RZ, 0x1f, R102 ;  /* 0x0000001fff417819 */ /* 0x000fe40000011466 */
[----:B------:R-:W-:-:S02]  /*4460*/  SHF.R.S32.HI R24, RZ, 0x1f, R103 ;  /* 0x0000001fff187819 */ /* 0x000fc40000011467 */
[C---:B------:R-:W-:Y:S02]  /*4470*/  LEA R56, P2, R102.reuse, UR5, 0x2 ;  /* 0x0000000566387c11 */ /* 0x040fe4000f8410ff */
[C---:B------:R-:W-:Y:S02]  /*4480*/  LEA R58, P3, R103.reuse, UR5, 0x2 ;  /* 0x00000005673a7c11 */ /* 0x040fe4000f8610ff */
[----:B------:R-:W-:Y:S02]  /*4490*/  LEA.HI.X R65, R102, UR9, R65, 0x2, P2 ;  /* 0x0000000966417c11 */ /* 0x000fe400090f1441 */
[----:B------:R-:W-:Y:S02]  /*44a0*/  LEA.HI.X R67, R103, UR9, R24, 0x2, P3 ;  /* 0x0000000967437c11 */ /* 0x000fe400098f1418 */
[----:B----4-:R-:W-:Y:S02]  /*44b0*/  SHF.R.S32.HI R71, RZ, 0x1f, R80 ;  /* 0x0000001fff477819 */ /* 0x010fe40000011450 */
[----:B------:R-:W-:-:S02]  /*44c0*/  SHF.R.S32.HI R72, RZ, 0x1f, R81 ;  /* 0x0000001fff487819 */ /* 0x000fc40000011451 */
[----:B------:R-:W-:Y:S02]  /*44d0*/  SHF.R.S32.HI R73, RZ, 0x1f, R83 ;  /* 0x0000001fff497819 */ /* 0x000fe40000011453 */
[C---:B------:R-:W-:Y:S02]  /*44e0*/  LEA R64, P2, R80.reuse, UR5, 0x2 ;  /* 0x0000000550407c11 */ /* 0x040fe4000f8410ff */
[----:B------:R-:W-:Y:S02]  /*44f0*/  LEA R66, P3, R81, UR5, 0x2 ;  /* 0x0000000551427c11 */ /* 0x000fe4000f8610ff */
[----:B------:R-:W-:Y:S02]  /*4500*/  LEA R68, P4, R83, UR5, 0x2 ;  /* 0x0000000553447c11 */ /* 0x000fe4000f8810ff */
[----:B------:R-:W-:Y:S02]  /*4510*/  LEA.HI.X R71, R80, UR9, R71, 0x2, P2 ;  /* 0x0000000950477c11 */ /* 0x000fe400090f1447 */
[----:B------:R-:W-:-:S02]  /*4520*/  LEA.HI.X R72, R81, UR9, R72, 0x2, P3 ;  /* 0x0000000951487c11 */ /* 0x000fc400098f1448 */
[----:B------:R-:W-:Y:S02]  /*4530*/  LEA.HI.X R73, R83, UR9, R73, 0x2, P4 ;  /* 0x0000000953497c11 */ /* 0x000fe4000a0f1449 */
[----:B------:R-:W-:Y:S02]  /*4540*/  SHF.R.S32.HI R80, RZ, 0x1f, R91 ;  /* 0x0000001fff507819 */ /* 0x000fe4000001145b */
[----:B------:R-:W-:Y:S02]  /*4550*/  SHF.R.S32.HI R82, RZ, 0x1f, R90 ;  /* 0x0000001fff527819 */ /* 0x000fe4000001145a */
[----:B------:R-:W-:Y:S02]  /*4560*/  SHF.R.S32.HI R84, RZ, 0x1f, R89 ;  /* 0x0000001fff547819 */ /* 0x000fe40000011459 */
[----:B------:R-:W-:Y:S02]  /*4570*/  SHF.R.S32.HI R86, RZ, 0x1f, R88 ;  /* 0x0000001fff567819 */ /* 0x000fe40000011458 */
[----:B------:R-:W-:-:S02]  /*4580*/  LEA R81, P1, R91, UR5, 0x2 ;  /* 0x000000055b517c11 */ /* 0x000fc4000f8210ff */
[----:B------:R-:W-:Y:S02]  /*4590*/  LEA R83, P2, R90, UR5, 0x2 ;  /* 0x000000055a537c11 */ /* 0x000fe4000f8410ff */
[----:B------:R-:W-:Y:S02]  /*45a0*/  LEA R85, P3, R89, UR5, 0x2 ;  /* 0x0000000559557c11 */ /* 0x000fe4000f8610ff */
[----:B------:R-:W-:Y:S02]  /*45b0*/  LEA R87, P4, R88, UR5, 0x2 ;  /* 0x0000000558577c11 */ /* 0x000fe4000f8810ff */
[----:B------:R-:W-:Y:S02]  /*45c0*/  LEA.HI.X R80, R91, UR9, R80, 0x2, P1 ;  /* 0x000000095b507c11 */ /* 0x000fe400088f1450 */
[----:B------:R-:W-:Y:S02]  /*45d0*/  LEA.HI.X R82, R90, UR9, R82, 0x2, P2 ;  /* 0x000000095a527c11 */ /* 0x000fe400090f1452 */
[----:B------:R-:W-:-:S02]  /*45e0*/  LEA.HI.X R84, R89, UR9, R84, 0x2, P3 ;  /* 0x0000000959547c11 */ /* 0x000fc400098f1454 */
[----:B------:R-:W-:Y:S02]  /*45f0*/  LEA.HI.X R86, R88, UR9, R86, 0x2, P4 ;  /* 0x0000000958567c11 */ /* 0x000fe4000a0f1456 */
[----:B------:R-:W-:Y:S02]  /*4600*/  SHF.R.S32.HI R88, RZ, 0x1f, R98 ;  /* 0x0000001fff587819 */ /* 0x000fe40000011462 */
[----:B------:R-:W-:Y:S02]  /*4610*/  SHF.R.S32.HI R90, RZ, 0x1f, R97 ;  /* 0x0000001fff5a7819 */ /* 0x000fe40000011461 */
[----:B------:R-:W-:Y:S02]  /*4620*/  SHF.R.S32.HI R92, RZ, 0x1f, R96 ;  /* 0x0000001fff5c7819 */ /* 0x000fe40000011460 */
[----:B------:R-:W-:Y:S02]  /*4630*/  LEA R89, P1, R98, UR5, 0x2 ;  /* 0x0000000562597c11 */ /* 0x000fe4000f8210ff */
[----:B------:R-:W-:-:S02]  /*4640*/  LEA R91, P2, R97, UR5, 0x2 ;  /* 0x00000005615b7c11 */ /* 0x000fc4000f8410ff */
[----:B------:R-:W-:Y:S02]  /*4650*/  LEA R93, P3, R96, UR5, 0x2 ;  /* 0x00000005605d7c11 */ /* 0x000fe4000f8610ff */
[----:B------:R-:W-:Y:S02]  /*4660*/  LEA.HI.X R88, R98, UR9, R88, 0x2, P1 ;  /* 0x0000000962587c11 */ /* 0x000fe400088f1458 */
[----:B------:R-:W-:Y:S02]  /*4670*/  LEA.HI.X R90, R97, UR9, R90, 0x2, P2 ;  /* 0x00000009615a7c11 */ /* 0x000fe400090f145a */
[----:B------:R-:W-:Y:S02]  /*4680*/  LEA.HI.X R92, R96, UR9, R92, 0x2, P3 ;  /* 0x00000009605c7c11 */ /* 0x000fe400098f145c */
[----:B------:R-:W-:-:S04]  /*4690*/  IADD3 R5, P5, R5, UR22, RZ ;  /* 0x0000001605057c10 */ /* 0x000fc8000ffbe0ff */
[----:B------:R-:W-:Y:S02]  /*46a0*/  IADD3.X R13, R13, UR23, RZ, P5, !PT ;  /* 0x000000170d0d7c10 */ /* 0x000fe4000affe4ff */
[----:B------:R-:W-:-:S04]  /*46b0*/  IADD3 R14, P5, R14, UR22, RZ ;  /* 0x000000160e0e7c10 */ /* 0x000fc8000ffbe0ff */
[----:B------:R-:W-:Y:S02]  /*46c0*/  IADD3.X R23, R23, UR23, RZ, P5, !PT ;  /* 0x0000001717177c10 */ /* 0x000fe4000affe4ff */
[----:B------:R-:W-:-:S04]  /*46d0*/  IADD3 R56, P5, R56, UR22, RZ ;  /* 0x0000001638387c10 */ /* 0x000fc8000ffbe0ff */
[----:B------:R-:W-:Y:S02]  /*46e0*/  IADD3.X R65, R65, UR23, RZ, P5, !PT ;  /* 0x0000001741417c10 */ /* 0x000fe4000affe4ff */
[----:B------:R-:W-:-:S04]  /*46f0*/  IADD3 R66, P5, R66, UR22, RZ ;  /* 0x0000001642427c10 */ /* 0x000fc8000ffbe0ff */
[----:B------:R-:W-:Y:S02]  /*4700*/  IADD3.X R72, R72, UR23, RZ, P5, !PT ;  /* 0x0000001748487c10 */ /* 0x000fe4000affe4ff */
[----:B------:R-:W-:Y:S02]  /*4710*/  IADD3 R87, P5, R87, UR22, RZ ;  /* 0x0000001657577c10 */ /* 0x000fe4000ffbe0ff */
[----:B------:R-:W-:Y:S02]  /*4720*/  CS2R R24, SRZ ;  /* 0x0000000000187805 */ /* 0x000fe4000001ff00 */
[----:B------:R-:W-:Y:S02]  /*4730*/  IADD3.X R86, R86, UR23, RZ, P5, !PT ;  /* 0x0000001756567c10 */ /* 0x000fe4000affe4ff */
        /* <DEDUP_REMOVED lines=14> */
[----:B------:R-:W-:Y:S01]  /*4820*/  CS2R R54, SRZ ;  /* 0x0000000000367805 */ /* 0x000fe2000001ff00 */
[----:B------:R-:W-:Y:S02]  /*4830*/  UIADD3 UR13, UR8, -0x80, URZ ;  /* 0xffffff80080d7890 */ /* 0x000fe4000fffe03f */
[----:B------:R-:W-:Y:S01]  /*4840*/  USHF.L.U64.HI UR18, UR12, 0x2, UR18 ;  /* 0x000000020c127899 */ /* 0x000fe20008010212 */
[----:B--2---:R-:W-:Y:S02]  /*4850*/  SHF.R.S32.HI R94, RZ, 0x1f, R100 ;  /* 0x0000001fff5e7819 */ /* 0x004fe40000011464 */
[----:B------:R-:W-:Y:S02]  /*4860*/  LEA R95, P4, R100, UR5, 0x2 ;  /* 0x00000005645f7c11 */ /* 0x000fe4000f8810ff */
[----:B---3--:R-:W-:Y:S02]  /*4870*/  SHF.R.S32.HI R96, RZ, 0x1f, R108 ;  /* 0x0000001fff607819 */ /* 0x008fe4000001146c */
[----:B------:R-:W-:-:S02]  /*4880*/  LEA R97, P1, R108, UR5, 0x2 ;  /* 0x000000056c617c11 */ /* 0x000fc4000f8210ff */
[----:B------:R-:W-:Y:S02]  /*4890*/  LEA.HI.X R94, R100, UR9, R94, 0x2, P4 ;  /* 0x00000009645e7c11 */ /* 0x000fe4000a0f145e */
[----:B------:R-:W-:Y:S02]  /*48a0*/  SHF.R.S32.HI R98, RZ, 0x1f, R77 ;  /* 0x0000001fff627819 */ /* 0x000fe4000001144d */
[----:B------:R-:W-:Y:S02]  /*48b0*/  SHF.R.S32.HI R100, RZ, 0x1f, R78 ;  /* 0x0000001fff647819 */ /* 0x000fe4000001144e */
[----:B------:R-:W-:Y:S02]  /*48c0*/  LEA R99, P2, R77, UR5, 0x2 ;  /* 0x000000054d637c11 */ /* 0x000fe4000f8410ff */
[----:B------:R-:W-:Y:S02]  /*48d0*/  SHF.R.S32.HI R102, RZ, 0x1f, R79 ;  /* 0x0000001fff667819 */ /* 0x000fe4000001144f */
[----:B------:R-:W-:-:S02]  /*48e0*/  LEA R101, P3, R78, UR5, 0x2 ;  /* 0x000000054e657c11 */ /* 0x000fc4000f8610ff */
[----:B------:R-:W-:Y:S02]  /*48f0*/  LEA R103, P4, R79, UR5, 0x2 ;  /* 0x000000054f677c11 */ /* 0x000fe4000f8810ff */
[----:B------:R-:W-:Y:S02]  /*4900*/  LEA.HI.X R96, R108, UR9, R96, 0x2, P1 ;  /* 0x000000096c607c11 */ /* 0x000fe400088f1460 */
[----:B------:R-:W1:Y:S01]  /*4910*/  S2R R108, SR_TID.X ;  /* 0x00000000006c7919 */ /* 0x000e620000002100 */
[----:B------:R-:W-:Y:S02]  /*4920*/  LEA.HI.X R98, R77, UR9, R98, 0x2, P2 ;  /* 0x000000094d627c11 */ /* 0x000fe400090f1462 */
[----:B------:R-:W-:Y:S02]  /*4930*/  LEA.HI.X R100, R78, UR9, R100, 0x2, P3 ;  /* 0x000000094e647c11 */ /* 0x000fe400098f1464 */
[----:B------:R-:W-:Y:S02]  /*4940*/  LEA.HI.X R102, R79, UR9, R102, 0x2, P4 ;  /* 0x000000094f667c11 */ /* 0x000fe4000a0f1466 */
[----:B------:R-:W-:-:S02]  /*4950*/  IADD3 R74, P2, R74, UR22, RZ ;  /* 0x000000164a4a7c10 */ /* 0x000fc4000ff5e0ff */
[----:B------:R-:W-:Y:S02]  /*4960*/  IADD3 R3, P3, R3, UR22, RZ ;  /* 0x0000001603037c10 */ /* 0x000fe4000ff7e0ff */
[----:B------:R-:W-:Y:S02]  /*4970*/  IADD3 R4, P4, R4, UR22, RZ ;  /* 0x0000001604047c10 */ /* 0x000fe4000ff9e0ff */
[----:B------:R-:W-:Y:S02]  /*4980*/  IADD3.X R7, R7, UR23, RZ, P2, !PT ;  /* 0x0000001707077c10 */ /* 0x000fe400097fe4ff */
[----:B------:R-:W-:Y:S02]  /*4990*/  IADD3.X R9, R9, UR23, RZ, P3, !PT ;  /* 0x0000001709097c10 */ /* 0x000fe40009ffe4ff */
[----:B------:R-:W-:Y:S02]  /*49a0*/  IADD3.X R11, R11, UR23, RZ, P4, !PT ;  /* 0x000000170b0b7c10 */ /* 0x000fe4000a7fe4ff */
[----:B------:R-:W-:-:S02]  /*49b0*/  IADD3 R6, P1, R6, UR22, RZ ;  /* 0x0000001606067c10 */ /* 0x000fc4000ff3e0ff */
[----:B------:R-:W-:Y:S02]  /*49c0*/  IADD3 R8, P2, R8, UR22, RZ ;  /* 0x0000001608087c10 */ /* 0x000fe4000ff5e0ff */
[----:B------:R-:W-:Y:S02]  /*49d0*/  IADD3 R10, P3, R10, UR22, RZ ;  /* 0x000000160a0a7c10 */ /* 0x000fe4000ff7e0ff */
[----:B------:R-:W-:Y:S02]  /*49e0*/  IADD3 R12, P4, R12, UR22, RZ ;  /* 0x000000160c0c7c10 */ /* 0x000fe4000ff9e0ff */
[----:B------:R-:W-:Y:S02]  /*49f0*/  IADD3.X R15, R15, UR23, RZ, P1, !PT ;  /* 0x000000170f0f7c10 */ /* 0x000fe40008ffe4ff */
[----:B------:R-:W-:Y:S02]  /*4a00*/  IADD3.X R17, R17, UR23, RZ, P2, !PT ;  /* 0x0000001711117c10 */ /* 0x000fe400097fe4ff */
[----:B------:R-:W-:-:S02]  /*4a10*/  IADD3.X R19, R19, UR23, RZ, P3, !PT ;  /* 0x0000001713137c10 */ /* 0x000fc40009ffe4ff */
[----:B------:R-:W-:Y:S02]  /*4a20*/  IADD3.X R21, R21, UR23, RZ, P4, !PT ;  /* 0x0000001715157c10 */ /* 0x000fe4000a7fe4ff */
[----:B------:R-:W-:Y:S02]  /*4a30*/  IADD3 R16, P1, R16, UR22, RZ ;  /* 0x0000001610107c10 */ /* 0x000fe4000ff3e0ff */
[----:B------:R-:W-:Y:S02]  /*4a40*/  IADD3 R18, P2, R18, UR22, RZ ;  /* 0x0000001612127c10 */ /* 0x000fe4000ff5e0ff */
[----:B------:R-:W-:Y:S02]  /*4a50*/  IADD3 R20, P3, R20, UR22, RZ ;  /* 0x0000001614147c10 */ /* 0x000fe4000ff7e0ff */
[----:B------:R-:W-:Y:S02]  /*4a60*/  IADD3 R22, P4, R22, UR22, RZ ;  /* 0x0000001616167c10 */ /* 0x000fe4000ff9e0ff */
[----:B------:R-:W-:-:S02]  /*4a70*/  IADD3.X R57, R57, UR23, RZ, P1, !PT ;  /* 0x0000001739397c10 */ /* 0x000fc40008ffe4ff */
[----:B------:R-:W-:Y:S02]  /*4a80*/  IADD3.X R59, R59, UR23, RZ, P2, !PT ;  /* 0x000000173b3b7c10 */ /* 0x000fe400097fe4ff */
[----:B------:R-:W-:Y:S02]  /*4a90*/  IADD3.X R61, R61, UR23, RZ, P3, !PT ;  /* 0x000000173d3d7c10 */ /* 0x000fe40009ffe4ff */
[----:B------:R-:W-:Y:S02]  /*4aa0*/  IADD3.X R63, R63, UR23, RZ, P4, !PT ;  /* 0x000000173f3f7c10 */ /* 0x000fe4000a7fe4ff */
[----:B------:R-:W-:Y:S02]  /*4ab0*/  IADD3 R58, P1, R58, UR22, RZ ;  /* 0x000000163a3a7c10 */ /* 0x000fe4000ff3e0ff */
[----:B------:R-:W-:Y:S02]  /*4ac0*/  IADD3 R60, P2, R60, UR22, RZ ;  /* 0x000000163c3c7c10 */ /* 0x000fe4000ff5e0ff */
[----:B------:R-:W-:-:S02]  /*4ad0*/  IADD3 R62, P3, R62, UR22, RZ ;  /* 0x000000163e3e7c10 */ /* 0x000fc4000ff7e0ff */
[----:B------:R-:W-:Y:S02]  /*4ae0*/  IADD3 R64, P4, R64, UR22, RZ ;  /* 0x0000001640407c10 */ /* 0x000fe4000ff9e0ff */
[----:B------:R-:W-:Y:S02]  /*4af0*/  IADD3.X R67, R67, UR23, RZ, P1, !PT ;  /* 0x0000001743437c10 */ /* 0x000fe40008ffe4ff */
[----:B------:R-:W-:Y:S02]  /*4b00*/  IADD3.X R69, R69, UR23, RZ, P2, !PT ;  /* 0x0000001745457c10 */ /* 0x000fe400097fe4ff */
[----:B------:R-:W-:Y:S02]  /*4b10*/  IADD3.X R70, R70, UR23, RZ, P3, !PT ;  /* 0x0000001746467c10 */ /* 0x000fe40009ffe4ff */
[----:B------:R-:W-:Y:S02]  /*4b20*/  IADD3.X R71, R71, UR23, RZ, P4, !PT ;  /* 0x0000001747477c10 */ /* 0x000fe4000a7fe4ff */
[----:B------:R-:W-:-:S02]  /*4b30*/  IADD3 R68, P1, R68, UR22, RZ ;  /* 0x0000001644447c10 */ /* 0x000fc4000ff3e0ff */
[----:B------:R-:W-:Y:S02]  /*4b40*/  IADD3 R81, P2, R81, UR22, RZ ;  /* 0x0000001651517c10 */ /* 0x000fe4000ff5e0ff */
[----:B------:R-:W-:Y:S02]  /*4b50*/  IADD3 R83, P3, R83, UR22, RZ ;  /* 0x0000001653537c10 */ /* 0x000fe4000ff7e0ff */
[----:B------:R-:W-:Y:S01]  /*4b60*/  IADD3 R85, P4, R85, UR22, RZ ;  /* 0x0000001655557c10 */ /* 0x000fe2000ff9e0ff */
[----:B------:R-:W-:Y:S01]  /*4b70*/  USHF.R.S32.HI UR5, URZ, 0x1f, UR4 ;  /* 0x0000001f3f057899 */ /* 0x000fe20008011404 */
[----:B------:R-:W-:Y:S02]  /*4b80*/  IADD3.X R73, R73, UR23, RZ, P1, !PT ;  /* 0x0000001749497c10 */ /* 0x000fe40008ffe4ff */
[----:B------:R-:W-:Y:S02]  /*4b90*/  IADD3.X R80, R80, UR23, RZ, P2, !PT ;  /* 0x0000001750507c10 */ /* 0x000fe400097fe4ff */
[----:B------:R-:W-:-:S02]  /*4ba0*/  IADD3.X R82, R82, UR23, RZ, P3, !PT ;  /* 0x0000001752527c10 */ /* 0x000fc40009ffe4ff */
[----:B------:R-:W-:Y:S02]  /*4bb0*/  IADD3.X R84, R84, UR23, RZ, P4, !PT ;  /* 0x0000001754547c10 */ /* 0x000fe4000a7fe4ff */
[----:B------:R-:W-:Y:S02]  /*4bc0*/  IADD3 R89, P1, R89, UR22, RZ ;  /* 0x0000001659597c10 */ /* 0x000fe4000ff3e0ff */
[----:B------:R-:W-:Y:S02]  /*4bd0*/  IADD3 R91, P2, R91, UR22, RZ ;  /* 0x000000165b5b7c10 */ /* 0x000fe4000ff5e0ff */
[----:B------:R-:W-:Y:S02]  /*4be0*/  IADD3 R93, P3, R93, UR22, RZ ;  /* 0x000000165d5d7c10 */ /* 0x000fe4000ff7e0ff */
[----:B------:R-:W-:Y:S01]  /*4bf0*/  IADD3 R95, P4, R95, UR22, RZ ;  /* 0x000000165f5f7c10 */ /* 0x000fe2000ff9e0ff */
[----:B------:R-:W-:Y:S01]  /*4c00*/  ULEA.HI UR5, UR5, UR4, URZ, 0x6 ;  /* 0x0000000405057291 */ /* 0x000fe2000f8f303f */
[----:B-1----:R-:W-:-:S02]  /*4c10*/  SHF.R.U32.HI R108, RZ, 0x6, R108 ;  /* 0x00000006ff6c7819 */ /* 0x002fc4000001166c */
[----:B------:R-:W-:Y:S02]  /*4c20*/  IADD3.X R88, R88, UR23, RZ, P1, !PT ;  /* 0x0000001758587c10 */ /* 0x000fe40008ffe4ff */
[----:B------:R-:W-:Y:S02]  /*4c30*/  IADD3.X R90, R90, UR23, RZ, P2, !PT ;  /* 0x000000175a5a7c10 */ /* 0x000fe400097fe4ff */
[----:B------:R-:W-:Y:S02]  /*4c40*/  IADD3.X R92, R92, UR23, RZ, P3, !PT ;  /* 0x000000175c5c7c10 */ /* 0x000fe40009ffe4ff */
[----:B------:R-:W-:Y:S01]  /*4c50*/  IADD3.X R94, R94, UR23, RZ, P4, !PT ;  /* 0x000000175e5e7c10 */ /* 0x000fe2000a7fe4ff */
[----:B------:R-:W-:Y:S01]  /*4c60*/  USHF.R.S32.HI UR17, URZ, 0x6, UR5 ;  /* 0x000000063f117899 */ /* 0x000fe20008011405 */
[----:B------:R-:W-:Y:S02]  /*4c70*/  IADD3 R97, P5, R97, UR22, RZ ;  /* 0x0000001661617c10 */ /* 0x000fe4000ffbe0ff */
[----:B------:R-:W-:-:S02]  /*4c80*/  IADD3 R99, P1, R99, UR22, RZ ;  /* 0x0000001663637c10 */ /* 0x000fc4000ff3e0ff */
[----:B------:R-:W-:Y:S02]  /*4c90*/  IADD3 R101, P2, R101, UR22, RZ ;  /* 0x0000001665657c10 */ /* 0x000fe4000ff5e0ff */
[----:B------:R-:W-:Y:S02]  /*4ca0*/  IADD3 R103, P3, R103, UR22, RZ ;  /* 0x0000001667677c10 */ /* 0x000fe4000ff7e0ff */
[----:B------:R-:W-:Y:S02]  /*4cb0*/  IADD3 R76, P4, R76, UR14, RZ ;  /* 0x0000000e4c4c7c10 */ /* 0x000fe4000ff9e0ff */
[----:B------:R-:W-:Y:S01]  /*4cc0*/  SGXT.U32 R108, R108, 0x3 ;  /* 0x000000036c6c781a */ /* 0x000fe20000000000 */
[----:B------:R-:W-:Y:S01]  /*4cd0*/  USHF.L.U32 UR22, UR16, 0x2, URZ ;  /* 0x0000000210167899 */ /* 0x000fe2000800063f */
[----:B------:R-:W-:Y:S01]  /*4ce0*/  IADD3.X R96, R96, UR23, RZ, P5, !PT ;  /* 0x0000001760607c10 */ /* 0x000fe2000affe4ff */
[----:B------:R-:W-:Y:S01]  /*4cf0*/  UMOV UR14, 0xffffffff ;  /* 0xffffffff000e7882 */ /* 0x000fe20000000000 */
[----:B------:R-:W-:Y:S01]  /*4d00*/  IADD3.X R98, R98, UR23, RZ, P1, !PT ;  /* 0x0000001762627c10 */ /* 0x000fe20008ffe4ff */
[----:B------:R-:W-:Y:S01]  /*4d10*/  USHF.L.U64.HI UR16, UR16, 0x2, UR6 ;  /* 0x0000000210107899 */ /* 0x000fe20008010206 */
[----:B------:R-:W-:Y:S01]  /*4d20*/  IADD3.X R100, R100, UR23, RZ, P2, !PT ;  /* 0x0000001764647c10 */ /* 0x000fe200097fe4ff */
[----:B------:R-:W-:Y:S01]  /*4d30*/  UMOV UR4, URZ ;  /* 0x0000003f00047c82 */ /* 0x000fe20008000000 */
[----:B------:R-:W-:Y:S01]  /*4d40*/  IADD3.X R102, R102, UR23, RZ, P3, !PT ;  /* 0x0000001766667c10 */ /* 0x000fe20009ffe4ff */
[----:B------:R-:W-:Y:S01]  /*4d50*/  UIADD3 UR23, UR17, -0x2, URZ ;  /* 0xfffffffe11177890 */ /* 0x000fe2000fffe03f */
[----:B------:R-:W-:Y:S01]  /*4d60*/  IADD3.X R75, R75, UR15, RZ, P4, !PT ;  /* 0x0000000f4b4b7c10 */ /* 0x000fe2000a7fe4ff */
[----:B------:R-:W-:-:S10]  /*4d70*/  UMOV UR15, 0x1 ;  /* 0x00000001000f7882 */ /* 0x000fd40000000000 */
.L_x_1:
[----:B------:R-:W-:Y:S01]  /*4d80*/  UIADD3 UR14, UR14, 0x1, URZ ;  /* 0x000000010e0e7890 */ /* 0x000fe2000fffe03f */
[----:B------:R-:W-:-:S04]  /*4d90*/  DEPBAR.LE SB0, 0x2 ;  /* 0x000080800000791a */ /* 0x000fc80000000000 */
[----:B------:R-:W-:Y:S01]  /*4da0*/  BAR.SYNC.DEFER_BLOCKING 0x0 ;  /* 0x0000000000007b1d */ /* 0x000fe20000010000 */
[----:B------:R-:W-:Y:S01]  /*4db0*/  UISETP.GT.AND UP0, UPT, UR14, 0x2, UPT ;  /* 0x000000020e00788c */ /* 0x000fe2000bf04270 */
[----:B------:R-:W-:Y:S01]  /*4dc0*/  ISETP.GE.AND P1, PT, R108, UR13, PT ;  /* 0x0000000d6c007c0c */ /* 0x000fe2000bf26270 */
[----:B------:R-:W-:Y:S02]  /*4dd0*/  USHF.L.U32 UR6, UR19, 0x7, URZ ;  /* 0x0000000713067899 */ /* 0x000fe4000800063f */
[----:B------:R-:W-:Y:S01]  /*4de0*/  USEL UR14, UR14, URZ, !UP0 ;  /* 0x0000003f0e0e7287 */ /* 0x000fe2000c000000 */
[----:B------:R-:W-:Y:S01]  /*4df0*/  SEL R77, RZ, 0x4, P1 ;  /* 0x00000004ff4d7807 */ /* 0x000fe20000800000 */
[----:B------:R-:W-:Y:S02]  /*4e00*/  ULOP3.LUT UR8, UR6, 0x600, URZ, 0xc0, !UPT ;  /* 0x0000060006087892 */ /* 0x000fe4000f8ec03f */
[----:B------:R-:W-:Y:S02]  /*4e10*/  ULEA UR5, UR14, UR7, 0xe ;  /* 0x000000070e057291 */ /* 0x000fe4000f8e703f */
[----:B------:R-:W-:-:S02]  /*4e20*/  ULEA UR6, UR14, UR7, 0x10 ;  /* 0x000000070e067291 */ /* 0x000fc4000f8e803f */
[----:B------:R-:W-:Y:S02]  /*4e30*/  UIADD3 UR5, UR5, 0x30000, URZ ;  /* 0x0003000005057890 */ /* 0x000fe4000fffe03f */
[----:B------:R-:W-:Y:S02]  /*4e40*/  ULEA.HI UR6, UR6, UR8, URZ, 0x1c ;  /* 0x0000000806067291 */ /* 0x000fe4000f8fe03f */
[----:B------:R-:W-:Y:S02]  /*4e50*/  USHF.R.U32.HI UR5, URZ, 0x4, UR5 ;  /* 0x000000043f057899 */ /* 0x000fe40008011605 */
[----:B------:R-:W-:Y:S02]  /*4e60*/  ULOP3.LUT UR10, UR6, 0x3fff, URZ, 0xc0, !UPT ;  /* 0x00003fff060a7892 */ /* 0x000fe4000f8ec03f */
[----:B------:R-:W-:Y:S01]  /*4e70*/  USGXT.U32 UR8, UR5, 0xe ;  /* 0x0000000e0508789a */ /* 0x000fe20008000000 */
[----:B------:R-:W-:Y:S01]  /*4e80*/  UMOV UR11, 0x40000040 ;  /* 0x40000040000b7882 */ /* 0x000fe20000000000 */
[----:B------:R-:W-:Y:S01]  /*4e90*/  WARPGROUP.ARRIVE ;  /* 0x00000000000079c5 */ /* 0x000fe20000000000 */
[----:B------:R-:W-:Y:S01]  /*4ea0*/  UMOV UR9, 0x40000040 ;  /* 0x4000004000097882 */ /* 0x000fe20000000000 */
[----:B------:R-:W-:Y:S01]  /*4eb0*/  UMOV UR5, URZ ;  /* 0x0000003f00057c82 */ /* 0x000fe20008000000 */
[----:B------:R-:W-:Y:S01]  /*4ec0*/  UMOV UR6, URZ ;  /* 0x0000003f00067c82 */ /* 0x000fe20008000000 */
[----:B------:R-:W-:-:S03]  /*4ed0*/  UIADD3 UR15, UR15, 0x1, URZ ;  /* 0x000000010f0f7890 */ /* 0x000fc6000fffe03f */
[----:B------:R-:W-:Y:S01]  /*4ee0*/  HGMMA.64x64x8.F32.TF32 R24, gdesc[UR8], R24 ;  /* 0x04e00000081879f0 */ /* 0x000fe20008702818 */
[----:B------:R-:W-:Y:S02]  /*4ef0*/  UIADD3 UR10, UP1, UR10, 0x2, URZ ;  /* 0x000000020a0a7890 */ /* 0x000fe4000ff3e03f */
[----:B------:R-:W-:Y:S02]  /*4f00*/  UIADD3 UR8, UP0, UR8, 0x2, URZ ;  /* 0x0000000208087890 */ /* 0x000fe4000ff1e03f */
[----:B------:R-:W-:Y:S02]  /*4f10*/  UIADD3.X UR11, UR6, 0x40000040, URZ, UP1, !UPT ;  /* 0x40000040060b7890 */ /* 0x000fe40008ffe43f */
[----:B------:R-:W-:Y:S02]  /*4f20*/  UIADD3.X UR9, UR5, 0x40000040, URZ, UP0, !UPT ;  /* 0x4000004005097890 */ /* 0x000fe400087fe43f */
[----:B------:R-:W-:Y:S02]  /*4f30*/  UIADD3.64 UR26, UR10, 0x2, URZ ;  /* 0x000000020a1a7897 */ /* 0x000fe4000fffe03f */
[----:B------:R-:W-:-:S02]  /*4f40*/  UIADD3.64 UR24, UR8, 0x2, URZ ;  /* 0x0000000208187897 */ /* 0x000fc4000fffe03f */
[----:B------:R-:W-:Y:S02]  /*4f50*/  UISETP.GE.AND UP1, UPT, UR4, UR23, UPT ;  /* 0x000000170400728c */ /* 0x000fe4000bf26270 */
[----:B------:R-:W-:Y:S02]  /*4f60*/  UISETP.GT.AND UP0, UPT, UR15, 0x2, UPT ;  /* 0x000000020f00788c */ /* 0x000fe4000bf04270 */
[----:B------:R-:W-:Y:S02]  /*4f70*/  UIADD3 UR4, UR4, 0x1, URZ ;  /* 0x0000000104047890 */ /* 0x000fe4000fffe03f */
[----:B------:R-:W-:Y:S01]  /*4f80*/  PLOP3.LUT P2, PT, PT, PT, UP1, 0x40, 0x0 ;  /* 0x000000000000781c */ /* 0x000fe20003f4e818 */
[----:B------:R-:W-:Y:S02]  /*4f90*/  USEL UR15, UR15, URZ, !UP0 ;  /* 0x0000003f0f0f7287 */ /* 0x000fe4000c000000 */
[----:B------:R-:W-:Y:S01]  /*4fa0*/  UISETP.NE.U32.AND UP0, UPT, UR17, UR4, UPT ;  /* 0x000000041100728c */ /* 0x000fe2000bf05070 */
[----:B------:R-:W-:Y:S01]  /*4fb0*/  SEL R77, R77, RZ, P2 ;  /* 0x000000ff4d4d7207 */ /* 0x000fe20001000000 */
[----:B------:R-:W-:Y:S01]  /*4fc0*/  ULEA UR5, UR15, UR7, 0xe ;  /* 0x000000070f057291 */ /* 0x000fe2000f8e703f */
[----:B------:R-:W-:-:S02]  /*4fd0*/  IADD3 R78, P2, R124, R76, RZ ;  /* 0x0000004c7c4e7210 */ /* 0x000fc40007f5e0ff */
[----:B------:R-:W-:-:S03]  /*4fe0*/  ISETP.NE.U32.AND P1, PT, R77, RZ, PT ;  /* 0x000000ff4d00720c */ /* 0x000fc60003f25070 */
[----:B------:R-:W-:Y:S01]  /*4ff0*/  IMAD.X R79, R75, 0x1, R121, P2 ;  /* 0x000000014b4f7824 */ /* 0x000fe200010e0679 */
[----:B------:R-:W-:Y:S01]  /*5000*/  PLOP3.LUT P2, PT, PT, PT, UP1, 0x40, 0x0 ;  /* 0x000000000000781c */ /* 0x000fe20003f4e818 */
[----:B------:R-:W-:Y:S01]  /*5010*/  VIADD R77, R106, UR5 ;  /* 0x000000056a4d7c36 */ /* 0x000fe20008000000 */
[----:B------:R-:W-:Y:S04]  /*5020*/  HGMMA.64x64x8.F32.TF32 R24, gdesc[UR8], R24 ;  /* 0x04e00000081879f0 */ /* 0x000fe80008702818 */
[----:B------:R-:W-:Y:S01]  /*5030*/  HGMMA.64x64x8.F32.TF32 R24, gdesc[UR24], R24 ;  /* 0x04e00000181879f0 */ /* 0x000fe20008702818 */
[----:B------:R-:W-:Y:S02]  /*5040*/  UIADD3.64 UR26, UR10, 0x4, URZ ;  /* 0x000000040a1a7897 */ /* 0x000fe4000fffe03f */
[----:B------:R-:W-:-:S09]  /*5050*/  UIADD3.64 UR24, UR8, 0x4, URZ ;  /* 0x0000000408187897 */ /* 0x000fd2000fffe03f */
        /* <DEDUP_REMOVED lines=8> */
[----:B------:R-:W-:Y:S02]  /*50e0*/  UIADD3.64 UR24, UR8, 0x202, URZ ;  /* 0x0000020208187897 */ /* 0x000fe4000fffe03f */
[----:B------:R-:W-:Y:S02]  /*50f0*/  UIADD3.64 UR10, UR10, 0x804, URZ ;  /* 0x000008040a0a7897 */ /* 0x000fe4000fffe03f */
[----:B------:R-:W-:-:S05]  /*5100*/  UIADD3.64 UR8, UR8, 0x204, URZ ;  /* 0x0000020408087897 */ /* 0x000fca000fffe03f */
[----:B------:R-:W-:Y:S04]  /*5110*/  HGMMA.64x64x8.F32.TF32 R24, gdesc[UR24], R24 ;  /* 0x04e00000181879f0 */ /* 0x000fe80008702818 */
[----:B------:R-:W-:Y:S03]  /*5120*/  HGMMA.64x64x8.F32.TF32 R24, gdesc[UR8], R24, gsb0 ;  /* 0x04e00000081879f0 */ /* 0x000fe60008002818 */
[----:B------:R-:W-:Y:S02]  /*5130*/  WARPGROUP.DEPBAR.LE gsb0, 0x1 ;  /* 0x00008000000079c5 */ /* 0x000fe40000010100 */
[----:B------:R-:W-:Y:S06]  /*5140*/  BAR.SYNC.DEFER_BLOCKING 0x0 ;  /* 0x0000000000007b1d */ /* 0x000fec0000010000 */
[----:B------:R-:W-:Y:S01]  /*5150*/  @!PT LDS RZ, [RZ] ;  /* 0x00000000fffff984 */ /* 0x000fe20000000800 */
[----:B------:R-:W-:Y:S01]  /*5160*/  @!PT LDS RZ, [RZ] ;  /* 0x00000000fffff984 */ /* 0x000fe20000000800 */
[----:B------:R-:W-:Y:S01]  /*5170*/  @!PT LDS RZ, [RZ] ;  /* 0x00000000fffff984 */ /* 0x000fe20000000800 */
[----:B------:R1:W-:Y:S02]  /*5180*/  LDGSTS.E [R77+0x30000], desc[UR20][R78.64], P1 ;  /* 0x300000004e4d7fae */ /* 0x0003e40008921854 */
[----:B-1----:R-:W-:-:S04]  /*5190*/  LOP3.LUT R79, R108, 0x20, RZ, 0xfc, !PT ;  /* 0x000000206c4f7812 */ /* 0x002fc800078efcff */
[----:B------:R-:W-:-:S04]  /*51a0*/  ISETP.GE.AND P1, PT, R79, UR13, PT ;  /* 0x0000000d4f007c0c */ /* 0x000fc8000bf26270 */
[----:B------:R-:W-:-:S04]  /*51b0*/  SEL R78, RZ, 0x4, P1 ;  /* 0x00000004ff4e7807 */ /* 0x000fc80000800000 */
[----:B------:R-:W-:-:S04]  /*51c0*/  SEL R78, R78, RZ, P2 ;  /* 0x000000ff4e4e7207 */ /* 0x000fc80001000000 */
[----:B------:R-:W-:Y:S02]  /*51d0*/  ISETP.NE.U32.AND P1, PT, R78, RZ, PT ;  /* 0x000000ff4e00720c */ /* 0x000fe40003f25070 */
[----:B------:R-:W-:-:S05]  /*51e0*/  IADD3 R78, P2, R113, R76, RZ ;  /* 0x0000004c714e7210 */ /* 0x000fca0007f5e0ff */
[----:B------:R-:W-:Y:S01]  /*51f0*/  IMAD.X R79, R75, 0x1, R117, P2 ;  /* 0x000000014b4f7824 */ /* 0x000fe200010e0675 */
[----:B------:R-:W-:-:S05]  /*5200*/  PLOP3.LUT P2, PT, PT, PT, UP1, 0x40, 0x0 ;  /* 0x000000000000781c */ /* 0x000fca0003f4e818 */
[----:B------:R1:W-:Y:S02]  /*5210*/  LDGSTS.E [R77+0x32000], desc[UR20][R78.64], P1 ;  /* 0x320000004e4d7fae */ /* 0x0003e40008921854 */
[----:B-1----:R-:W-:-:S04]  /*5220*/  LOP3.LUT R79, R108, 0x8, RZ, 0xfc, !PT ;  /* 0x000000086c4f7812 */ /* 0x002fc800078efcff */
[----:B------:R-:W-:-:S04]  /*5230*/  ISETP.GE.AND P1, PT, R79, UR13, PT ;  /* 0x0000000d4f007c0c */ /* 0x000fc8000bf26270 */
[----:B------:R-:W-:-:S04]  /*5240*/  SEL R77, RZ, 0x4, P1 ;  /* 0x00000004ff4d7807 */ /* 0x000fc80000800000 */
[----:B------:R-:W-:Y:S02]  /*5250*/  SEL R77, R77, RZ, P2 ;  /* 0x000000ff4d4d7207 */ /* 0x000fe40001000000 */
[----:B------:R-:W-:Y:S02]  /*5260*/  IADD3 R78, P2, R123, R76, RZ ;  /* 0x0000004c7b4e7210 */ /* 0x000fe40007f5e0ff */
[----:B------:R-:W-:Y:S02]  /*5270*/  ISETP.NE.U32.AND P1, PT, R77, RZ, PT ;  /* 0x000000ff4d00720c */ /* 0x000fe40003f25070 */
[----:B------:R-:W-:Y:S01]  /*5280*/  LOP3.LUT R77, R106, 0x20, RZ, 0x3c, !PT ;  /* 0x000000206a4d7812 */ /* 0x000fe200078e3cff */
[----:B------:R-:W-:Y:S01]  /*5290*/  IMAD.X R79, R75, 0x1, R120, P2 ;  /* 0x000000014b4f7824 */ /* 0x000fe200010e0678 */
[----:B------:R-:W-:-:S03]  /*52a0*/  PLOP3.LUT P2, PT, PT, PT, UP1, 0x40, 0x0 ;  /* 0x000000000000781c */ /* 0x000fc60003f4e818 */
[----:B------:R-:W-:-:S06]  /*52b0*/  VIADD R77, R77, UR5 ;  /* 0x000000054d4d7c36 */ /* 0x000fcc0008000000 */
        /* <DEDUP_REMOVED lines=39> */
[----:B------:R-:W-:Y:S01]  /*5530*/  VIADD R77, R77, UR5 ;  /* 0x000000054d4d7c36 */ /* 0x000fe20008000000 */
[----:B------:R-:W-:-:S05]  /*5540*/  ULEA UR5, UR15, UR7, 0x10 ;  /* 0x000000070f057291 */ /* 0x000fca000f8e803f */
        /* <DEDUP_REMOVED lines=9> */
[----:B------:R1:W-:Y:S04]  /*55e0*/  LDGSTS.E [R77+0x32000], desc[UR20][R78.64], P1 ;  /* 0x320000004e4d7fae */ /* 0x0003e80008921854 */
[----:B------:R-:W0:Y:S01]  /*55f0*/  LDGDEPBAR ;  /* 0x00000000000079af */ /* 0x000e220000000000 */
[----:B-1----:R-:W1:Y:S02]  /*5600*/  S2R R79, SR_TID.X ;  /* 0x00000000004f7919 */ /* 0x002e640000002100 */
[----:B-1----:R-:W-:-:S04]  /*5610*/  LOP3.LUT R79, R79, 0x3f, RZ, 0xc0, !PT ;  /* 0x0000003f4f4f7812 */ /* 0x002fc800078ec0ff */
[----:B------:R-:W-:Y:S01]  /*5620*/  ISETP.GE.AND P1, PT, R79, UR13, PT ;  /* 0x0000000d4f007c0c */ /* 0x000fe2000bf26270 */
[----:B------:R-:W-:-:S03]  /*5630*/  UIADD3 UR13, UR13, -0x40, URZ ;  /* 0xffffffc00d0d7890 */ /* 0x000fc6000fffe03f */
[----:B------:R-:W-:-:S04]  /*5640*/  SEL R77, RZ, 0x4, P1 ;  /* 0x00000004ff4d7807 */ /* 0x000fc80000800000 */
[----:B------:R-:W-:Y:S02]  /*5650*/  SEL R77, R77, RZ, P2 ;  /* 0x000000ff4d4d7207 */ /* 0x000fe40001000000 */
[----:B------:R-:W-:Y:S02]  /*5660*/  IADD3 R78, P2, R0, R103, RZ ;  /* 0x00000067004e7210 */ /* 0x000fe40007f5e0ff */
[----:B------:R-:W-:Y:S01]  /*5670*/  ISETP.NE.U32.AND P1, PT, R77, RZ, PT ;  /* 0x000000ff4d00720c */ /* 0x000fe20003f25070 */
[----:B------:R-:W-:Y:S02]  /*5680*/  VIADD R77, R109, UR5 ;  /* 0x000000056d4d7c36 */ /* 0x000fe40008000000 */
[----:B------:R-:W-:-:S10]  /*5690*/  IMAD.X R79, R102, 0x1, R2, P2 ;  /* 0x00000001664f7824 */ /* 0x000fd400010e0602 */
[----:B------:R1:W-:Y:S02]  /*56a0*/  LDGSTS.E [R77], desc[UR20][R78.64], P1 ;  /* 0x000000004e4d7fae */ /* 0x0003e40008921854 */
[----:B-1----:R-:W-:-:S05]  /*56b0*/  IADD3 R78, P2, R0, R101, RZ ;  /* 0x00000065004e7210 */ /* 0x002fca0007f5e0ff */
[----:B------:R-:W-:-:S05]  /*56c0*/  IMAD.X R79, R100, 0x1, R2, P2 ;  /* 0x00000001644f7824 */ /* 0x000fca00010e0602 */
[----:B------:R1:W-:Y:S02]  /*56d0*/  LDGSTS.E [R77+0x400], desc[UR20][R78.64], P1 ;  /* 0x004000004e4d7fae */ /* 0x0003e40008921854 */
        /* <DEDUP_REMOVED lines=78> */
[----:B-1----:R-:W-:Y:S02]  /*5bc0*/  IADD3 R78, P2, R0, R5, RZ ;  /* 0x00000005004e7210 */ /* 0x002fe40007f5e0ff */
[----:B------:R-:W-:-:S03]  /*5bd0*/  IADD3 R5, P6, R5, UR22, RZ ;  /* 0x0000001605057c10 */ /* 0x000fc6000ffde0ff */
[C---:B------:R-:W-:Y:S01]  /*5be0*/  IMAD.X R79, R13.reuse, 0x1, R2, P2 ;  /* 0x000000010d4f7824 */ /* 0x040fe200010e0602 */
[----:B------:R-:W-:Y:S02]  /*5bf0*/  IADD3.X R13, R13, UR16, RZ, P6, !PT ;  /* 0x000000100d0d7c10 */ /* 0x000fe4000b7fe4ff */
[----:B------:R-:W-:Y:S02]  /*5c00*/  IADD3 R14, P6, R14, UR22, RZ ;  /* 0x000000160e0e7c10 */ /* 0x000fe4000ffde0ff */
[----:B------:R1:W-:Y:S02]  /*5c10*/  LDGSTS.E [R77+0x7000], desc[UR20][R78.64], P1 ;  /* 0x070000004e4d7fae */ /* 0x0003e40008921854 */
[----:B------:R-:W-:Y:S02]  /*5c20*/  IADD3.X R23, R23, UR16, RZ, P6, !PT ;  /* 0x0000001017177c10 */ /* 0x000fe4000b7fe4ff */
[----:B------:R-:W-:-:S04]  /*5c30*/  IADD3 R56, P6, R56, UR22, RZ ;  /* 0x0000001638387c10 */ /* 0x000fc8000ffde0ff */
[----:B------:R-:W-:Y:S02]  /*5c40*/  IADD3.X R65, R65, UR16, RZ, P6, !PT ;  /* 0x0000001041417c10 */ /* 0x000fe4000b7fe4ff */
[----:B------:R-:W-:Y:S02]  /*5c50*/  IADD3 R66, P6, R66, UR22, RZ ;  /* 0x0000001642427c10 */ /* 0x000fe4000ffde0ff */
[----:B-1----:R-:W-:Y:S02]  /*5c60*/  IADD3 R78, P2, R0, R4, RZ ;  /* 0x00000004004e7210 */ /* 0x002fe40007f5e0ff */
[----:B------:R-:W-:Y:S02]  /*5c70*/  IADD3 R4, P5, R4, UR22, RZ ;  /* 0x0000001604047c10 */ /* 0x000fe4000ffbe0ff */
[----:B------:R-:W-:Y:S01]  /*5c80*/  IADD3.X R72, R72, UR16, RZ, P6, !PT ;  /* 0x0000001048487c10 */ /* 0x000fe2000b7fe4ff */
[C---:B------:R-:W-:Y:S01]  /*5c90*/  IMAD.X R79, R11.reuse, 0x1, R2, P2 ;  /* 0x000000010b4f7824 */ /* 0x040fe200010e0602 */
[----:B------:R-:W-:-:S02]  /*5ca0*/  IADD3.X R11, R11, UR16, RZ, P5, !PT ;  /* 0x000000100b0b7c10 */ /* 0x000fc4000affe4ff */
[----:B------:R-:W-:Y:S02]  /*5cb0*/  IADD3 R12, P5, R12, UR22, RZ ;  /* 0x000000160c0c7c10 */ /* 0x000fe4000ffbe0ff */
[----:B------:R1:W-:Y:S01]  /*5cc0*/  LDGSTS.E [R77+0x7400], desc[UR20][R78.64], P1 ;  /* 0x074000004e4d7fae */ /* 0x0003e20008921854 */
[----:B------:R-:W-:Y:S02]  /*5cd0*/  IADD3 R87, P6, R87, UR22, RZ ;  /* 0x0000001657577c10 */ /* 0x000fe4000ffde0ff */
[----:B------:R-:W-:Y:S02]  /*5ce0*/  IADD3.X R21, R21, UR16, RZ, P5, !PT ;  /* 0x0000001015157c10 */ /* 0x000fe4000affe4ff */
[----:B------:R-:W-:Y:S02]  /*5cf0*/  IADD3 R22, P5, R22, UR22, RZ ;  /* 0x0000001616167c10 */ /* 0x000fe4000ffbe0ff */
[----:B------:R-:W-:Y:S02]  /*5d00*/  IADD3.X R86, R86, UR16, RZ, P6, !PT ;  /* 0x0000001056567c10 */ /* 0x000fe4000b7fe4ff */
[----:B------:R-:W-:-:S02]  /*5d10*/  IADD3.X R63, R63, UR16, RZ, P5, !PT ;  /* 0x000000103f3f7c10 */ /* 0x000fc4000affe4ff */
[----:B------:R-:W-:Y:S02]  /*5d20*/  IADD3 R64, P5, R64, UR22, RZ ;  /* 0x0000001640407c10 */ /* 0x000fe4000ffbe0ff */
[----:B-1----:R-:W-:Y:S02]  /*5d30*/  IADD3 R78, P2, R0, R3, RZ ;  /* 0x00000003004e7210 */ /* 0x002fe40007f5e0ff */
[----:B------:R-:W-:Y:S02]  /*5d40*/  IADD3 R3, P4, R3, UR22, RZ ;  /* 0x0000001603037c10 */ /* 0x000fe4000ff9e0ff */
[----:B------:R-:W-:Y:S01]  /*5d50*/  IADD3.X R71, R71, UR16, RZ, P5, !PT ;  /* 0x0000001047477c10 */ /* 0x000fe2000affe4ff */
[C---:B------:R-:W-:Y:S01]  /*5d60*/  IMAD.X R79, R9.reuse, 0x1, R2, P2 ;  /* 0x00000001094f7824 */ /* 0x040fe200010e0602 */
[----:B------:R-:W-:Y:S02]  /*5d70*/  IADD3.X R9, R9, UR16, RZ, P4, !PT ;  /* 0x0000001009097c10 */ /* 0x000fe4000a7fe4ff */
[----:B------:R-:W-:-:S02]  /*5d80*/  IADD3 R10, P4, R10, UR22, RZ ;  /* 0x000000160a0a7c10 */ /* 0x000fc4000ff9e0ff */
[----:B------:R1:W-:Y:S01]  /*5d90*/  LDGSTS.E [R77+0x7800], desc[UR20][R78.64], P1 ;  /* 0x078000004e4d7fae */ /* 0x0003e20008921854 */
[----:B------:R-:W-:Y:S02]  /*5da0*/  IADD3 R85, P5, R85, UR22, RZ ;  /* 0x0000001655557c10 */ /* 0x000fe4000ffbe0ff */
[----:B------:R-:W-:Y:S02]  /*5db0*/  IADD3.X R19, R19, UR16, RZ, P4, !PT ;  /* 0x0000001013137c10 */ /* 0x000fe4000a7fe4ff */
[----:B------:R-:W-:Y:S02]  /*5dc0*/  IADD3 R20, P4, R20, UR22, RZ ;  /* 0x0000001614147c10 */ /* 0x000fe4000ff9e0ff */
[----:B------:R-:W-:Y:S02]  /*5dd0*/  IADD3.X R84, R84, UR16, RZ, P5, !PT ;  /* 0x0000001054547c10 */ /* 0x000fe4000affe4ff */
[----:B------:R-:W-:Y:S02]  /*5de0*/  IADD3.X R61, R61, UR16, RZ, P4, !PT ;  /* 0x000000103d3d7c10 */ /* 0x000fe4000a7fe4ff */
[----:B------:R-:W-:-:S02]  /*5df0*/  IADD3 R62, P4, R62, UR22, RZ ;  /* 0x000000163e3e7c10 */ /* 0x000fc4000ff9e0ff */
[----:B-1----:R-:W-:Y:S02]  /*5e00*/  IADD3 R78, P2, R0, R74, RZ ;  /* 0x0000004a004e7210 */ /* 0x002fe40007f5e0ff */
[----:B------:R-:W-:Y:S02]  /*5e10*/  IADD3 R74, P3, R74, UR22, RZ ;  /* 0x000000164a4a7c10 */ /* 0x000fe4000ff7e0ff */
[----:B------:R-:W-:Y:S01]  /*5e20*/  IADD3 R95, P5, R95, UR22, RZ ;  /* 0x000000165f5f7c10 */ /* 0x000fe2000ffbe0ff */
[C---:B------:R-:W-:Y:S01]  /*5e30*/  IMAD.X R79, R7.reuse, 0x1, R2, P2 ;  /* 0x00000001074f7824 */ /* 0x040fe200010e0602 */
[----:B------:R-:W-:Y:S02]  /*5e40*/  IADD3.X R7, R7, UR16, RZ, P3, !PT ;  /* 0x0000001007077c10 */ /* 0x000fe40009ffe4ff */
[----:B------:R-:W-:Y:S02]  /*5e50*/  IADD3 R6, P2, R6, UR22, RZ ;  /* 0x0000001606067c10 */ /* 0x000fe4000ff5e0ff */
[----:B------:R-:W-:Y:S01]  /*5e60*/  IADD3 R8, P3, R8, UR22, RZ ;  /* 0x0000001608087c10 */ /* 0x000fe2000ff7e0ff */
[----:B------:R1:W-:Y:S01]  /*5e70*/  LDGSTS.E [R77+0x7c00], desc[UR20][R78.64], P1 ;  /* 0x07c000004e4d7fae */ /* 0x0003e20008921854 */
[----:B------:R-:W-:-:S02]  /*5e80*/  IADD3.X R15, R15, UR16, RZ, P2, !PT ;  /* 0x000000100f0f7c10 */ /* 0x000fc400097fe4ff */
[----:B------:R-:W-:Y:S01]  /*5e90*/  IADD3.X R17, R17, UR16, RZ, P3, !PT ;  /* 0x0000001011117c10 */ /* 0x000fe20009ffe4ff */
[----:B------:R-:W0:Y:S01]  /*5ea0*/  LDGDEPBAR ;  /* 0x00000000000079af */ /* 0x000e220000000000 */
[----:B------:R-:W-:Y:S02]  /*5eb0*/  IADD3 R16, P2, R16, UR22, RZ ;  /* 0x0000001610107c10 */ /* 0x000fe4000ff5e0ff */
[----:B------:R-:W-:Y:S02]  /*5ec0*/  IADD3 R18, P3, R18, UR22, RZ ;  /* 0x0000001612127c10 */ /* 0x000fe4000ff7e0ff */
[----:B------:R-:W-:Y:S02]  /*5ed0*/  IADD3.X R57, R57, UR16, RZ, P2, !PT ;  /* 0x0000001039397c10 */ /* 0x000fe400097fe4ff */
[----:B------:R-:W-:Y:S01]  /*5ee0*/  IADD3.X R59, R59, UR16, RZ, P3, !PT ;  /* 0x000000103b3b7c10 */ /* 0x000fe20009ffe4ff */
[----:B-1----:R-:W-:Y:S01]  /*5ef0*/  IMAD.U32 R77, RZ, RZ, UR12 ;  /* 0x0000000cff4d7e24 */ /* 0x002fe2000f8e00ff */
[----:B------:R-:W-:-:S02]  /*5f00*/  IADD3 R58, P2, R58, UR22, RZ ;  /* 0x000000163a3a7c10 */ /* 0x000fc4000ff5e0ff */
[----:B------:R-:W-:Y:S02]  /*5f10*/  IADD3 R60, P3, R60, UR22, RZ ;  /* 0x000000163c3c7c10 */ /* 0x000fe4000ff7e0ff */
[----:B------:R-:W-:Y:S02]  /*5f20*/  IADD3.X R67, R67, UR16, RZ, P2, !PT ;  /* 0x0000001043437c10 */ /* 0x000fe400097fe4ff */
[----:B------:R-:W-:Y:S02]  /*5f30*/  IADD3.X R69, R69, UR16, RZ, P3, !PT ;  /* 0x0000001045457c10 */ /* 0x000fe40009ffe4ff */
[----:B------:R-:W-:Y:S02]  /*5f40*/  IADD3.X R70, R70, UR16, RZ, P4, !PT ;  /* 0x0000001046467c10 */ /* 0x000fe4000a7fe4ff */
[----:B------:R-:W-:Y:S02]  /*5f50*/  IADD3 R68, P2, R68, UR22, RZ ;  /* 0x0000001644447c10 */ /* 0x000fe4000ff5e0ff */
[----:B------:R-:W-:-:S02]  /*5f60*/  IADD3 R81, P3, R81, UR22, RZ ;  /* 0x0000001651517c10 */ /* 0x000fc4000ff7e0ff */
[----:B------:R-:W-:Y:S02]  /*5f70*/  IADD3 R83, P4, R83, UR22, RZ ;  /* 0x0000001653537c10 */ /* 0x000fe4000ff9e0ff */
[----:B------:R-:W-:Y:S02]  /*5f80*/  IADD3.X R94, R94, UR16, RZ, P5, !PT ;  /* 0x000000105e5e7c10 */ /* 0x000fe4000affe4ff */
[----:B------:R-:W-:Y:S02]  /*5f90*/  PLOP3.LUT P5, PT, PT, PT, UP0, 0x80, 0x0 ;  /* 0x000000000000781c */ /* 0x000fe40003faf008 */
[----:B------:R-:W-:Y:S02]  /*5fa0*/  IADD3.X R73, R73, UR16, RZ, P2, !PT ;  /* 0x0000001049497c10 */ /* 0x000fe400097fe4ff */
[----:B------:R-:W-:Y:S02]  /*5fb0*/  IADD3.X R80, R80, UR16, RZ, P3, !PT ;  /* 0x0000001050507c10 */ /* 0x000fe40009ffe4ff */
[----:B------:R-:W-:-:S02]  /*5fc0*/  IADD3.X R82, R82, UR16, RZ, P4, !PT ;  /* 0x0000001052527c10 */ /* 0x000fc4000a7fe4ff */
[----:B------:R-:W-:Y:S02]  /*5fd0*/  IADD3 R89, P2, R89, UR22, RZ ;  /* 0x0000001659597c10 */ /* 0x000fe4000ff5e0ff */
[----:B------:R-:W-:Y:S02]  /*5fe0*/  IADD3 R91, P3, R91, UR22, RZ ;  /* 0x000000165b5b7c10 */ /* 0x000fe4000ff7e0ff */
[----:B------:R-:W-:Y:S02]  /*5ff0*/  IADD3 R93, P4, R93, UR22, RZ ;  /* 0x000000165d5d7c10 */ /* 0x000fe4000ff9e0ff */
[----:B------:R-:W-:Y:S02]  /*6000*/  IADD3.X R88, R88, UR16, RZ, P2, !PT ;  /* 0x0000001058587c10 */ /* 0x000fe400097fe4ff */
[----:B------:R-:W-:Y:S02]  /*6010*/  IADD3.X R90, R90, UR16, RZ, P3, !PT ;  /* 0x000000105a5a7c10 */ /* 0x000fe40009ffe4ff */
[----:B------:R-:W-:-:S02]  /*6020*/  IADD3.X R92, R92, UR16, RZ, P4, !PT ;  /* 0x000000105c5c7c10 */ /* 0x000fc4000a7fe4ff */
[----:B------:R-:W-:Y:S02]  /*6030*/  LEA R76, P1, R77, R76, 0x2 ;  /* 0x0000004c4d4c7211 */ /* 0x000fe400078210ff */
        /* <DEDUP_REMOVED lines=8> */
[----:B------:R-:W-:Y:S01]  /*60c0*/  IADD3.X R75, R75, UR18, RZ, P1, !PT ;  /* 0x000000124b4b7c10 */ /* 0x000fe20008ffe4ff */
[----:B------:R-:W-:Y:S06]  /*60d0*/  @P5 BRA `(.L_x_1) ;  /* 0xffffffec00285947 */ /* 0x000fec000383ffff */
.L_x_0:
[----:B------:R-:W2:Y:S01]  /*60e0*/  LDL.LU R98, [R1+0x4c] ;  /* 0x00004c0001627983 */ /* 0x000ea20000300800 */
[----:B------:R-:W-:Y:S02]  /*60f0*/  WARPGROUP.DEPBAR.LE gsb0, 0x0 ;  /* 0x00008000000079c5 */ /* 0x000fe40000010000 */
[----:B------:R-:W-:-:S04]  /*6100*/  DEPBAR.LE SB0, 0x0 ;  /* 0x000080000000791a */ /* 0x000fc80000000000 */
[----:B------:R-:W3:Y:S01]  /*6110*/  LDL.LU R100, [R1+0x48] ;  /* 0x0000480001647983 */ /* 0x000ee20000300800 */
[----:B------:R-:W1:Y:S01]  /*6120*/  LDC R0, c[0x0][0x248] ;  /* 0x00009200ff007b82 */ /* 0x000e620000000800 */
[----:B------:R-:W-:Y:S02]  /*6130*/  ULDC UR4, c[0x0][0x244] ;  /* 0x0000910000047ab9 */ /* 0x000fe40000000800 */
[----:B------:R-:W4:Y:S04]  /*6140*/  LDL.LU R102, [R1+0xc8] ;  /* 0x0000c80001667983 */ /* 0x000f280000300800 */
[----:B------:R-:W4:Y:S04]  /*6150*/  LDL.LU R75, [R1+0x44] ;  /* 0x00004400014b7983 */ /* 0x000f280000300800 */
[----:B------:R-:W4:Y:S04]  /*6160*/  LDL.LU R79, [R1+0x40] ;  /* 0x00004000014f7983 */ /* 0x000f280000300800 */
[----:B------:R-:W4:Y:S04]  /*6170*/  LDL.LU R78, [R1+0x3c] ;  /* 0x00003c00014e7983 */ /* 0x000f280000300800 */
[----:B------:R-:W3:Y:S01]  /*6180*/  LDL.LU R77, [R1] ;  /* 0x00000000014d7983 */ /* 0x000ee20000300800 */
[----:B------:R-:W-:-:S02]  /*6190*/  IMAD.MOV.U32 R7, RZ, RZ, R36 ;  /* 0x000000ffff077224 */ /* 0x000fc400078e0024 */
[----:B------:R-:W-:Y:S01]  /*61a0*/  IMAD.MOV.U32 R11, RZ, RZ, R37 ;  /* 0x000000ffff0b7224 */ /* 0x000fe200078e0025 */
[----:B------:R-:W4:Y:S01]  /*61b0*/  LDL.LU R60, [R1+0x38] ;  /* 0x00003800013c7983 */ /* 0x000f220000300800 */
[----:B------:R-:W-:Y:S02]  /*61c0*/  IMAD.MOV.U32 R15, RZ, RZ, R38 ;  /* 0x000000ffff0f7224 */ /* 0x000fe400078e0026 */
[----:B------:R-:W-:Y:S01]  /*61d0*/  IMAD.MOV.U32 R4, RZ, RZ, R24 ;  /* 0x000000ffff047224 */ /* 0x000fe200078e0018 */
[----:B------:R-:W4:Y:S01]  /*61e0*/  LDL.LU R59, [R1+0xc4] ;  /* 0x0000c400013b7983 */ /* 0x000f220000300800 */
[----:B------:R-:W-:Y:S02]  /*61f0*/  IMAD.MOV.U32 R5, RZ, RZ, R28 ;  /* 0x000000ffff057224 */ /* 0x000fe400078e001c */
[----:B------:R-:W-:Y:S01]  /*6200*/  IMAD.MOV.U32 R6, RZ, RZ, R32 ;  /* 0x000000ffff067224 */ /* 0x000fe200078e0020 */
[----:B------:R-:W4:Y:S01]  /*6210*/  LDL.LU R58, [R1+0x34] ;  /* 0x00003400013a7983 */ /* 0x000f220000300800 */
        /* <DEDUP_REMOVED lines=8> */
[----:B------:R-:W-:Y:S01]  /*62a0*/  BAR.SYNC.DEFER_BLOCKING 0x0 ;  /* 0x0000000000007b1d */ /* 0x000fe20000010000 */
[----:B------:R-:W-:-:S02]  /*62b0*/  IMAD.MOV.U32 R36, RZ, RZ, R27 ;  /* 0x000000ffff247224 */ /* 0x000fc400078e001b */
[----:B------:R-:W-:Y:S02]  /*62c0*/  IMAD.MOV.U32 R37, RZ, RZ, R31 ;  /* 0x000000ffff257224 */ /* 0x000fe400078e001f */
[----:B------:R-:W-:Y:S02]  /*62d0*/  IMAD.MOV.U32 R38, RZ, RZ, R35 ;  /* 0x000000ffff267224 */ /* 0x000fe400078e0023 */
[----:B------:R-:W-:Y:S01]  /*62e0*/  IMAD.MOV.U32 R31, RZ, RZ, R52 ;  /* 0x000000ffff1f7224 */ /* 0x000fe200078e0034 */
[----:B-----5:R-:W-:Y:S01]  /*62f0*/  ISETP.LT.AND P3, PT, R107, R105, !P0 ;  /* 0x000000696b00720c */ /* 0x020fe20004761270 */
[----:B------:R-:W-:Y:S01]  /*6300*/  IMAD.MOV.U32 R23, RZ, RZ, R53 ;  /* 0x000000ffff177224 */ /* 0x000fe200078e0035 */
[----:B------:R-:W4:Y:S01]  /*6310*/  LDL.LU R62, [R1+0xbc] ;  /* 0x0000bc00013e7983 */ /* 0x000f220000300800 */
[----:B------:R-:W-:Y:S02]  /*6320*/  IMAD.MOV.U32 R27, RZ, RZ, R54 ;  /* 0x000000ffff1b7224 */ /* 0x000fe400078e0036 */
[----:B------:R-:W-:-:S02]  /*6330*/  IMAD.MOV.U32 R28, RZ, RZ, R40 ;  /* 0x000000ffff1c7224 */ /* 0x000fc400078e0028 */
[----:B------:R-:W-:Y:S02]  /*6340*/  IMAD.MOV.U32 R29, RZ, RZ, R44 ;  /* 0x000000ffff1d7224 */ /* 0x000fe400078e002c */
[----:B------:R-:W-:Y:S02]  /*6350*/  IMAD.MOV.U32 R30, RZ, RZ, R48 ;  /* 0x000000ffff1e7224 */ /* 0x000fe400078e0030 */
[----:B------:R-:W-:Y:S02]  /*6360*/  IMAD.MOV.U32 R20, RZ, RZ, R41 ;  /* 0x000000ffff147224 */ /* 0x000fe400078e0029 */
[----:B------:R-:W-:Y:S02]  /*6370*/  IMAD.MOV.U32 R21, RZ, RZ, R45 ;  /* 0x000000ffff157224 */ /* 0x000fe400078e002d */
[----:B------:R-:W-:Y:S01]  /*6380*/  IMAD.MOV.U32 R22, RZ, RZ, R49 ;  /* 0x000000ffff167224 */ /* 0x000fe200078e0031 */
[----:B------:R-:W-:Y:S01]  /*6390*/  STS.128 [R125+UR7], R4 ;  /* 0x000000047d007988 */ /* 0x000fe20008000c07 */
[----:B------:R-:W-:-:S02]  /*63a0*/  IMAD.MOV.U32 R24, RZ, RZ, R42 ;  /* 0x000000ffff187224 */ /* 0x000fc400078e002a */
[----:B------:R-:W-:Y:S01]  /*63b0*/  IMAD.MOV.U32 R25, RZ, RZ, R46 ;  /* 0x000000ffff197224 */ /* 0x000fe200078e002e */
[----:B------:R-:W-:Y:S01]  /*63c0*/  STS.128 [R125+UR7+0x400], R8 ;  /* 0x000400087d007988 */ /* 0x000fe20008000c07 */
[----:B------:R-:W-:Y:S02]  /*63d0*/  IMAD.MOV.U32 R26, RZ, RZ, R50 ;  /* 0x000000ffff1a7224 */ /* 0x000fe400078e0032 */
[----:B------:R-:W-:Y:S01]  /*63e0*/  IMAD.MOV.U32 R52, RZ, RZ, R43 ;  /* 0x000000ffff347224 */ /* 0x000fe200078e002b */
[----:B------:R-:W-:Y:S01]  /*63f0*/  STS.128 [R125+UR7+0x80], R12 ;  /* 0x0000800c7d007988 */ /* 0x000fe20008000c07 */
[----:B------:R-:W-:Y:S02]  /*6400*/  IMAD.MOV.U32 R53, RZ, RZ, R47 ;  /* 0x000000ffff357224 */ /* 0x000fe400078e002f */
[----:B------:R-:W-:Y:S01]  /*6410*/  IMAD.MOV.U32 R54, RZ, RZ, R51 ;  /* 0x000000ffff367224 */ /* 0x000fe200078e0033 */
[----:B------:R-:W-:Y:S01]  /*6420*/  STS.128 [R125+UR7+0x480], R36 ;  /* 0x000480247d007988 */ /* 0x000fe20008000c07 */
[----:B------:R-:W-:Y:S01]  /*6430*/  BAR.SYNC.DEFER_BLOCKING 0x0 ;  /* 0x0000000000007b1d */ /* 0x000fe20000010000 */
[----:B-1----:R-:W-:-:S02]  /*6440*/  IMAD R33, R107, R0, RZ ;  /* 0x000000006b217224 */ /* 0x002fc400078e02ff */
[----:B--2---:R-:W-:-:S03]  /*6450*/  IMAD R2, R98, UR4, RZ ;  /* 0x0000000462027c24 */ /* 0x004fc6000f8e02ff */
[----:B------:R-:W-:Y:S01]  /*6460*/  ULDC.64 UR4, c[0x0][0x220] ;  /* 0x0000880000047ab9 */ /* 0x000fe20000000a00 */
[----:B---3--:R-:W1:Y:S04]  /*6470*/  LDS.128 R4, [R77+UR7] ;  /* 0x000000074d047984 */ /* 0x008e680008000c00 */
[----:B------:R-:W-:Y:S04]  /*6480*/  LDS.128 R8, [R77+UR7+0x800] ;  /* 0x000800074d087984 */ /* 0x000fe80008000c00 */
[----:B------:R-:W-:Y:S04]  /*6490*/  LDS.128 R12, [R77+UR7+0x1000] ;  /* 0x001000074d0c7984 */ /* 0x000fe80008000c00 */
[----:B------:R-:W-:Y:S01]  /*64a0*/  LDS.128 R16, [R77+UR7+0x1800] ;  /* 0x001800074d107984 */ /* 0x000fe20008000c00 */
[----:B------:R-:W-:Y:S06]  /*64b0*/  BAR.SYNC.DEFER_BLOCKING 0x0 ;  /* 0x0000000000007b1d */ /* 0x000fec0000010000 */
[----:B------:R2:W-:Y:S04]  /*64c0*/  STS.128 [R125+UR7], R28 ;  /* 0x0000001c7d007988 */ /* 0x0005e80008000c07 */
[----:B------:R-:W-:Y:S04]  /*64d0*/  STS.128 [R125+UR7+0x400], R20 ;  /* 0x000400147d007988 */ /* 0x000fe80008000c07 */
[----:B------:R4:W-:Y:S04]  /*64e0*/  STS.128 [R125+UR7+0x80], R24 ;  /* 0x000080187d007988 */ /* 0x0009e80008000c07 */
[----:B------:R-:W-:Y:S01]  /*64f0*/  STS.128 [R125+UR7+0x480], R52 ;  /* 0x000480347d007988 */ /* 0x000fe20008000c07 */
[----:B------:R-:W-:Y:S01]  /*6500*/  BAR.SYNC.DEFER_BLOCKING 0x0 ;  /* 0x0000000000007b1d */ /* 0x000fe20000010000 */
[----:B------:R-:W-:Y:S01]  /*6510*/  LEA R3, P1, R2, UR4, 0x2 ;  /* 0x0000000402037c11 */ /* 0x000fe2000f8210ff */
[----:B--2---:R-:W-:-:S03]  /*6520*/  IMAD R30, R100, R0, RZ ;  /* 0x00000000641e7224 */ /* 0x004fc600078e02ff */
[----:B------:R-:W-:Y:S02]  /*6530*/  LEA.HI.X.SX32 R2, R2, UR5, 0x2, P1 ;  /* 0x0000000502027c11 */ /* 0x000fe400088f16ff */
[----:B------:R-:W-:Y:S01]  /*6540*/  LEA R28, P2, R33, R3, 0x2 ;  /* 0x00000003211c7211 */ /* 0x000fe200078410ff */
[----:B----4-:R-:W-:Y:S01]  /*6550*/  IMAD R27, R75, R0, RZ ;  /* 0x000000004b1b7224 */ /* 0x010fe200078e02ff */
[----:B------:R-:W-:Y:S01]  /*6560*/  ISETP.LT.AND P1, PT, R100, R105, !P0 ;  /* 0x000000696400720c */ /* 0x000fe20004721270 */
[----:B------:R-:W2:Y:S01]  /*6570*/  LDS.128 R20, [R77+UR7] ;  /* 0x000000074d147984 */ /* 0x000ea20008000c00 */
[----:B------:R-:W-:Y:S01]  /*6580*/  LEA.HI.X.SX32 R29, R33, R2, 0x2, P2 ;  /* 0x00000002211d7211 */ /* 0x000fe200010f16ff */
[----:B------:R-:W-:Y:S01]  /*6590*/  IMAD R31, R79, R0, RZ ;  /* 0x000000004f1f7224 */ /* 0x000fe200078e02ff */
[-C--:B------:R-:W-:Y:S02]  /*65a0*/  LEA R24, P4, R30, R3.reuse, 0x2 ;  /* 0x000000031e187211 */ /* 0x080fe400078810ff */
[----:B------:R-:W-:Y:S01]  /*65b0*/  LEA R26, P6, R27, R3, 0x2 ;  /* 0x000000031b1a7211 */ /* 0x000fe200078c10ff */
[----:B-1----:R1:W-:Y:S01]  /*65c0*/  @P3 STG.E desc[UR20][R28.64], R4 ;  /* 0x000000041c003986 */ /* 0x0023e2000c101914 */
[----:B------:R-:W-:-:S02]  /*65d0*/  ISETP.LT.AND P2, PT, R75, R105, !P0 ;  /* 0x000000694b00720c */ /* 0x000fc40004741270 */
[----:B------:R-:W-:Y:S02]  /*65e0*/  ISETP.LT.AND P3, PT, R79, R105, !P0 ;  /* 0x000000694f00720c */ /* 0x000fe40004761270 */
[----:B------:R-:W-:Y:S01]  /*65f0*/  LEA.HI.X.SX32 R25, R30, R2, 0x2, P4 ;  /* 0x000000021e197211 */ /* 0x000fe200020f16ff */
[----:B------:R-:W-:Y:S01]  /*6600*/  IMAD R32, R78, R0, RZ ;  /* 0x000000004e207224 */ /* 0x000fe200078e02ff */
[----:B------:R-:W-:Y:S02]  /*6610*/  LEA.HI.X.SX32 R27, R27, R2, 0x2, P6 ;  /* 0x000000021b1b7211 */ /* 0x000fe400030f16ff */
[C---:B------:R-:W-:Y:S02]  /*6620*/  LEA R30, P4, R31.reuse, R3, 0x2 ;  /* 0x000000031f1e7211 */ /* 0x040fe400078810ff */
[C---:B------:R-:W-:Y:S01]  /*6630*/  ISETP.LT.AND P6, PT, R60.reuse, R105, !P0 ;  /* 0x000000693c00720c */ /* 0x040fe200047c1270 */
[----:B-1----:R-:W-:Y:S02]  /*6640*/  IMAD R4, R60, R0, RZ ;  /* 0x000000003c047224 */ /* 0x002fe400078e02ff */
[----:B------:R-:W3:Y:S01]  /*6650*/  LDL.LU R60, [R1+0xb8] ;  /* 0x0000b800013c7983 */ /* 0x000ee20000300800 */
[----:B------:R-:W-:-:S03]  /*6660*/  LEA.HI.X.SX32 R31, R31, R2, 0x2, P4 ;  /* 0x000000021f1f7211 */ /* 0x000fc600020f16ff */
[----:B------:R1:W-:Y:S01]  /*6670*/  @P1 STG.E desc[UR20][R24.64], R5 ;  /* 0x0000000518001986 */ /* 0x0003e2000c101914 */
[----:B------:R-:W-:Y:S02]  /*6680*/  ISETP.LT.AND P1, PT, R78, R105, !P0 ;  /* 0x000000694e00720c */ /* 0x000fe40004721270 */
[C---:B------:R-:W-:Y:S01]  /*6690*/  LEA R28, P4, R32.reuse, R3, 0x2 ;  /* 0x00000003201c7211 */ /* 0x040fe200078810ff */
[----:B------:R4:W-:Y:S03]  /*66a0*/  @P2 STG.E desc[UR20][R26.64], R6 ;  /* 0x000000061a002986 */ /* 0x0009e6000c101914 */
[----:B------:R-:W-:Y:S01]  /*66b0*/  LEA.HI.X.SX32 R29, R32, R2, 0x2, P4 ;  /* 0x00000002201d7211 */ /* 0x000fe200020f16ff */
[----:B------:R4:W-:Y:S01]  /*66c0*/  @P3 STG.E desc[UR20][R30.64], R7 ;  /* 0x000000071e003986 */ /* 0x0009e2000c101914 */
[-C--:B------:R-:W-:Y:S02]  /*66d0*/  ISETP.LT.AND P4, PT, R59, R105.reuse, !P0 ;  /* 0x000000693b00720c */ /* 0x080fe40004781270 */
[C---:B------:R-:W-:Y:S01]  /*66e0*/  ISETP.LT.AND P3, PT, R58.reuse, R105, !P0 ;  /* 0x000000693a00720c */ /* 0x040fe20004761270 */
[----:B-1----:R-:W-:Y:S01]  /*66f0*/  IMAD R5, R58, R0, RZ ;  /* 0x000000003a057224 */ /* 0x002fe200078e02ff */
[----:B------:R-:W3:Y:S04]  /*6700*/  LDL.LU R59, [R1+0xb4] ;  /* 0x0000b400013b7983 */ /* 0x000ee80000300800 */
[----:B------:R-:W3:Y:S01]  /*6710*/  LDL.LU R58, [R1+0xb0] ;  /* 0x0000b000013a7983 */ /* 0x000ee20000300800 */
[----:B------:R-:W-:-:S03]  /*6720*/  LEA R24, P2, R4, R3, 0x2 ;  /* 0x0000000304187211 */ /* 0x000fc600078410ff */
[----:B--2---:R1:W-:Y:S01]  /*6730*/  @P1 STG.E desc[UR20][R28.64], R20 ;  /* 0x000000141c001986 */ /* 0x0043e2000c101914 */
[----:B----4-:R-:W-:Y:S01]  /*6740*/  LEA R26, P1, R5, R3, 0x2 ;  /* 0x00000003051a7211 */ /* 0x010fe200078210ff */
[C---:B------:R-:W-:Y:S01]  /*6750*/  IMAD R32, R57.reuse, R0, RZ ;  /* 0x0000000039207224 */ /* 0x040fe200078e02ff */
[-C--:B------:R-:W-:Y:S01]  /*6760*/  LEA.HI.X.SX32 R25, R4, R2.reuse, 0x2, P2 ;  /* 0x0000000204197211 */ /* 0x080fe200010f16ff */
[----:B------:R-:W2:Y:S01]  /*6770*/  LDL.LU R61, [R1+0xac] ;  /* 0x0000ac00013d7983 */ /* 0x000ea20000300800 */
[-C--:B------:R-:W-:Y:S02]  /*6780*/  ISETP.LT.AND P2, PT, R57, R105.reuse, !P0 ;  /* 0x000000693900720c */ /* 0x080fe40004741270 */
[----:B------:R-:W-:Y:S01]  /*6790*/  LEA.HI.X.SX32 R27, R5, R2, 0x2, P1 ;  /* 0x00000002051b7211 */ /* 0x000fe200008f16ff */
[----:B------:R-:W4:Y:S01]  /*67a0*/  LDL.LU R57, [R1+0xa8] ;  /* 0x0000a80001397983 */ /* 0x000f220000300800 */
[----:B------:R-:W-:-:S03]  /*67b0*/  ISETP.LT.AND P1, PT, R56, R105, !P0 ;  /* 0x000000693800720c */ /* 0x000fc60004721270 */
[----:B------:R-:W2:Y:S01]  /*67c0*/  LDL.LU R56, [R1+0xa4] ;  /* 0x0000a40001387983 */ /* 0x000ea20000300800 */
[----:B------:R-:W-:-:S03]  /*67d0*/  IMAD R33, R0, 0x40, R33 ;  /* 0x0000004000217824 */ /* 0x000fc600078e0221 */
[----:B------:R1:W-:Y:S01]  /*67e0*/  @P6 STG.E desc[UR20][R24.64], R21 ;  /* 0x0000001518006986 */ /* 0x0003e2000c101914 */
[----:B------:R-:W-:Y:S01]  /*67f0*/  LEA R30, P6, R32, R3, 0x2 ;  /* 0x00000003201e7211 */ /* 0x000fe200078c10ff */
[----:B------:R-:W-:Y:S01]  /*6800*/  IMAD R35, R0, 0x8, R33 ;  /* 0x0000000800237824 */ /* 0x000fe200078e0221 */
[----:B------:R-:W-:Y:S01]  /*6810*/  ISETP.LT.AND P5, PT, R102, R105, !P0 ;  /* 0x000000696600720c */ /* 0x000fe200047a1270 */
[----:B------:R-:W2:Y:S01]  /*6820*/  LDS.128 R4, [R77+UR7+0x800] ;  /* 0x000800074d047984 */ /* 0x000ea20008000c00 */
[----:B------:R-:W-:-:S03]  /*6830*/  LEA.HI.X.SX32 R31, R32, R2, 0x2, P6 ;  /* 0x00000002201f7211 */ /* 0x000fc600030f16ff */
[----:B------:R1:W-:Y:S02]  /*6840*/  @P3 STG.E desc[UR20][R26.64], R22 ;  /* 0x000000161a003986 */ /* 0x0003e4000c101914 */
[-C--:B-1----:R-:W-:Y:S02]  /*6850*/  LEA R28, P3, R33, R3.reuse, 0x2 ;  /* 0x00000003211c7211 */ /* 0x082fe400078610ff */
[-C--:B------:R-:W-:Y:S01]  /*6860*/  LEA R20, P6, R35, R3.reuse, 0x2 ;  /* 0x0000000323147211 */ /* 0x080fe200078c10ff */
[----:B------:R1:W-:Y:S01]  /*6870*/  @P2 STG.E desc[UR20][R30.64], R23 ;  /* 0x000000171e002986 */ /* 0x0003e2000c101914 */
[C---:B------:R-:W-:Y:S01]  /*6880*/  IMAD R25, R0.reuse, 0x8, R35 ;  /* 0x0000000800197824 */ /* 0x040fe200078e0223 */
[-C--:B------:R-:W-:Y:S02]  /*6890*/  LEA.HI.X.SX32 R29, R33, R2.reuse, 0x2, P3 ;  /* 0x00000002211d7211 */ /* 0x080fe400018f16ff */
[-C--:B------:R-:W-:Y:S02]  /*68a0*/  LEA.HI.X.SX32 R21, R35, R2.reuse, 0x2, P6 ;  /* 0x0000000223157211 */ /* 0x080fe400030f16ff */
[C---:B------:R-:W-:Y:S01]  /*68b0*/  LEA R24, P6, R25.reuse, R3, 0x2 ;  /* 0x0000000319187211 */ /* 0x040fe200078c10ff */
[----:B------:R-:W-:Y:S01]  /*68c0*/  IMAD R27, R0, 0x8, R25 ;  /* 0x00000008001b7824 */ /* 0x000fe200078e0219 */
[----:B------:R-:W-:Y:S01]  /*68d0*/  ISETP.LT.AND P3, PT, R62, R105, !P0 ;  /* 0x000000693e00720c */ /* 0x000fe20004761270 */
[----:B------:R1:W-:Y:S01]  /*68e0*/  @P5 STG.E desc[UR20][R28.64], R8 ;  /* 0x000000081c005986 */ /* 0x0003e2000c101914 */
[----:B------:R-:W-:Y:S01]  /*68f0*/  LEA.HI.X.SX32 R25, R25, R2, 0x2, P6 ;  /* 0x0000000219197211 */ /* 0x000fe200030f16ff */
[----:B-1----:R-:W-:-:S02]  /*6900*/  IMAD R31, R0, 0x8, R27 ;  /* 0x00000008001f7824 */ /* 0x002fc400078e021b */
[----:B------:R1:W-:Y:S01]  /*6910*/  @P4 STG.E desc[UR20][R20.64], R9 ;  /* 0x0000000914004986 */ /* 0x0003e2000c101914 */
[----:B------:R-:W-:-:S04]  /*6920*/  LEA R22, P5, R27, R3, 0x2 ;  /* 0x000000031b167211 */ /* 0x000fc800078a10ff */
[-C--:B------:R-:W-:Y:S01]  /*6930*/  LEA.HI.X.SX32 R23, R27, R2.reuse, 0x2, P5 ;  /* 0x000000021b177211 */ /* 0x080fe200028f16ff */
[----:B------:R-:W-:Y:S01]  /*6940*/  IMAD R29, R0, 0x8, R31 ;  /* 0x00000008001d7824 */ /* 0x000fe200078e021f */
[----:B------:R2:W-:Y:S04]  /*6950*/  @P1 STG.E desc[UR20][R24.64], R10 ;  /* 0x0000000a18001986 */ /* 0x0005e8000c101914 */
[C---:B-1----:R-:W-:Y:S01]  /*6960*/  LEA R20, P5, R29.reuse, R3, 0x2 ;  /* 0x000000031d147211 */ /* 0x042fe200078a10ff */
[----:B------:R1:W-:Y:S03]  /*6970*/  @P3 STG.E desc[UR20][R22.64], R11 ;  /* 0x0000000b16003986 */ /* 0x0003e6000c101914 */
[----:B------:R-:W-:-:S02]  /*6980*/  LEA.HI.X.SX32 R21, R29, R2, 0x2, P5 ;  /* 0x000000021d157211 */ /* 0x000fc400028f16ff */
[-C--:B---3--:R-:W-:Y:S02]  /*6990*/  ISETP.LT.AND P2, PT, R60, R105.reuse, !P0 ;  /* 0x000000693c00720c */ /* 0x088fe40004741270 */
[----:B------:R-:W3:Y:S01]  /*69a0*/  LDL.LU R60, [R1+0xa0] ;  /* 0x0000a000013c7983 */ /* 0x000ee20000300800 */
[----:B------:R-:W-:-:S03]  /*69b0*/  ISETP.LT.AND P6, PT, R59, R105, !P0 ;  /* 0x000000693b00720c */ /* 0x000fc600047c1270 */
[----:B------:R-:W3:Y:S01]  /*69c0*/  LDL.LU R59, [R1+0x9c] ;  /* 0x00009c00013b7983 */ /* 0x000ee20000300800 */
[----:B------:R-:W-:-:S03]  /*69d0*/  ISETP.LT.AND P4, PT, R58, R105, !P0 ;  /* 0x000000693a00720c */ /* 0x000fc60004781270 */
[----:B------:R-:W3:Y:S01]  /*69e0*/  LDL.LU R58, [R1+0x98] ;  /* 0x00009800013a7983 */ /* 0x000ee20000300800 */
[----:B----4-:R-:W-:-:S03]  /*69f0*/  ISETP.LT.AND P3, PT, R57, R105, !P0 ;  /* 0x000000693900720c */ /* 0x010fc60004761270 */
[----:B------:R-:W4:Y:S01]  /*6a00*/  LDL.LU R57, [R1+0x94] ;  /* 0x0000940001397983 */ /* 0x000f220000300800 */
[----:B--2---:R-:W-:-:S03]  /*6a10*/  ISETP.LT.AND P5, PT, R56, R105, !P0 ;  /* 0x000000693800720c */ /* 0x004fc600047a1270 */
[----:B------:R-:W2:Y:S01]  /*6a20*/  LDL.LU R56, [R1+0x90] ;  /* 0x0000900001387983 */ /* 0x000ea20000300800 */
[C---:B------:R-:W-:Y:S01]  /*6a30*/  LEA R26, P1, R31.reuse, R3, 0x2 ;  /* 0x000000031f1a7211 */ /* 0x040fe200078210ff */
[----:B------:R-:W-:Y:S02]  /*6a40*/  IMAD R9, R0, 0x8, R29 ;  /* 0x0000000800097824 */ /* 0x000fe400078e021d */
[----:B------:R-:W2:Y:S01]  /*6a50*/  LDL.LU R62, [R1+0x8c] ;  /* 0x00008c00013e7983 */ /* 0x000ea20000300800 */
[----:B------:R-:W-:-:S05]  /*6a60*/  LEA.HI.X.SX32 R27, R31, R2, 0x2, P1 ;  /* 0x000000021f1b7211 */ /* 0x000fca00008f16ff */
[----:B------:R1:W-:Y:S01]  /*6a70*/  @P2 STG.E desc[UR20][R26.64], R4 ;  /* 0x000000041a002986 */ /* 0x0003e2000c101914 */
[----:B------:R-:W-:Y:S01]  /*6a80*/  LEA R24, P2, R9, R3, 0x2 ;  /* 0x0000000309187211 */ /* 0x000fe200078410ff */
[----:B------:R-:W-:-:S03]  /*6a90*/  IMAD R29, R0, 0x8, R9 ;  /* 0x00000008001d7824 */ /* 0x000fc600078e0209 */
[-C--:B------:R-:W-:Y:S02]  /*6aa0*/  LEA.HI.X.SX32 R25, R9, R2.reuse, 0x2, P2 ;  /* 0x0000000209197211 */ /* 0x080fe400010f16ff */
[----:B------:R-:W4:Y:S01]  /*6ab0*/  LDS.128 R8, [R77+UR7+0x1000] ;  /* 0x001000074d087984 */ /* 0x000f220008000c00 */
[----:B------:R-:W-:Y:S01]  /*6ac0*/  ISETP.LT.AND P1, PT, R61, R105, !P0 ;  /* 0x000000693d00720c */ /* 0x000fe20004721270 */
[C---:B------:R-:W-:Y:S02]  /*6ad0*/  IMAD R31, R0.reuse, 0x8, R29 ;  /* 0x00000008001f7824 */ /* 0x040fe400078e021d */
[----:B------:R1:W-:Y:S02]  /*6ae0*/  @P6 STG.E desc[UR20][R20.64], R5 ;  /* 0x0000000514006986 */ /* 0x0003e4000c101914 */
[CC--:B-1----:R-:W-:Y:S02]  /*6af0*/  LEA R22, P6, R29.reuse, R3.reuse, 0x2 ;  /* 0x000000031d167211 */ /* 0x0c2fe400078c10ff */
[----:B------:R1:W-:Y:S02]  /*6b00*/  @P4 STG.E desc[UR20][R24.64], R6 ;  /* 0x0000000618004986 */ /* 0x0003e4000c101914 */
[-C--:B------:R-:W-:Y:S01]  /*6b10*/  LEA.HI.X.SX32 R23, R29, R2.reuse, 0x2, P6 ;  /* 0x000000021d177211 */ /* 0x080fe200030f16ff */
[C---:B------:R-:W-:Y:S01]  /*6b20*/  IMAD R29, R0.reuse, 0x8, R31 ;  /* 0x00000008001d7824 */ /* 0x040fe200078e021f */
[CC--:B------:R-:W-:Y:S01]  /*6b30*/  LEA R26, P4, R31.reuse, R3.reuse, 0x2 ;  /* 0x000000031f1a7211 */ /* 0x0c0fe200078810ff */
[----:B------:R-:W2:Y:S03]  /*6b40*/  LDL.LU R61, [R1+0x88] ;  /* 0x00008800013d7983 */ /* 0x000ea60000300800 */
[----:B------:R-:W-:Y:S01]  /*6b50*/  LEA.HI.X.SX32 R27, R31, R2, 0x2, P4 ;  /* 0x000000021f1b7211 */ /* 0x000fe200020f16ff */
[----:B------:R-:W-:Y:S01]  /*6b60*/  IMAD R21, R0, 0x8, R29 ;  /* 0x0000000800157824 */ /* 0x000fe200078e021d */
[----:B------:R1:W-:Y:S01]  /*6b70*/  @P1 STG.E desc[UR20][R22.64], R7 ;  /* 0x0000000716001986 */ /* 0x0003e2000c101914 */
[----:B------:R-:W-:-:S03]  /*6b80*/  LEA R4, P6, R29, R3, 0x2 ;  /* 0x000000031d047211 */ /* 0x000fc600078c10ff */
[----:B------:R-:W-:Y:S01]  /*6b90*/  @P3 STG.E desc[UR20][R26.64], R12 ;  /* 0x0000000c1a003986 */ /* 0x000fe2000c101914 */
[-C--:B------:R-:W-:Y:S01]  /*6ba0*/  LEA R20, P3, R21, R3.reuse, 0x2 ;  /* 0x0000000315147211 */ /* 0x080fe200078610ff */
[C---:B-1----:R-:W-:Y:S01]  /*6bb0*/  IMAD R25, R0.reuse, 0x8, R21 ;  /* 0x0000000800197824 */ /* 0x042fe200078e0215 */
[-C--:B------:R-:W-:Y:S02]  /*6bc0*/  LEA.HI.X.SX32 R5, R29, R2.reuse, 0x2, P6 ;  /* 0x000000021d057211 */ /* 0x080fe400030f16ff */
[-C--:B------:R-:W-:Y:S01]  /*6bd0*/  LEA.HI.X.SX32 R21, R21, R2.reuse, 0x2, P3 ;  /* 0x0000000215157211 */ /* 0x080fe200018f16ff */
[----:B------:R-:W1:Y:S01]  /*6be0*/  LDS.128 R28, [R77+UR7+0x1800] ;  /* 0x001800074d1c7984 */ /* 0x000e620008000c00 */
[C---:B------:R-:W-:Y:S01]  /*6bf0*/  IMAD R23, R0.reuse, 0x8, R25 ;  /* 0x0000000800177824 */ /* 0x040fe200078e0219 */
[C---:B------:R-:W-:Y:S02]  /*6c00*/  LEA R6, P6, R25.reuse, R3, 0x2 ;  /* 0x0000000319067211 */ /* 0x040fe400078c10ff */
[----:B------:R-:W-:Y:S02]  /*6c10*/  @P5 STG.E desc[UR20][R4.64], R13 ;  /* 0x0000000d04005986 */ /* 0x000fe4000c101914 */
[----:B------:R-:W-:Y:S01]  /*6c20*/  LEA.HI.X.SX32 R7, R25, R2, 0x2, P6 ;  /* 0x0000000219077211 */ /* 0x000fe200030f16ff */
[----:B------:R-:W-:Y:S01]  /*6c30*/  IMAD R25, R0, 0x8, R23 ;  /* 0x0000000800197824 */ /* 0x000fe200078e0217 */
[----:B---3--:R-:W-:-:S02]  /*6c40*/  ISETP.LT.AND P2, PT, R60, R105, !P0 ;  /* 0x000000693c00720c */ /* 0x008fc40004741270 */
[----:B------:R-:W3:Y:S11]  /*6c50*/  LDL.LU R60, [R1+0x84] ;  /* 0x00008400013c7983 */ /* 0x000ef60000300800 */
[----:B------:R-:W-:Y:S01]  /*6c60*/  @P2 STG.E desc[UR20][R20.64], R14 ;  /* 0x0000000e14002986 */ /* 0x000fe2000c101914 */
[----:B------:R-:W-:-:S02]  /*6c70*/  ISETP.LT.AND P4, PT, R59, R105, !P0 ;  /* 0x000000693b00720c */ /* 0x000fc40004781270 */
[----:B------:R-:W-:Y:S01]  /*6c80*/  ISETP.LT.AND P1, PT, R58, R105, !P0 ;  /* 0x000000693a00720c */ /* 0x000fe20004721270 */
[----:B------:R-:W3:Y:S01]  /*6c90*/  LDL.LU R59, [R1+0x80] ;  /* 0x00008000013b7983 */ /* 0x000ee20000300800 */
[----:B------:R-:W-:-:S03]  /*6ca0*/  LEA R22, P2, R23, R3, 0x2 ;  /* 0x0000000317167211 */ /* 0x000fc600078410ff */
[----:B------:R-:W3:Y:S01]  /*6cb0*/  LDL.LU R58, [R1+0x7c] ;  /* 0x00007c00013a7983 */ /* 0x000ee20000300800 */
[----:B------:R-:W-:-:S05]  /*6cc0*/  LEA.HI.X.SX32 R23, R23, R2, 0x2, P2 ;  /* 0x0000000217177211 */ /* 0x000fca00010f16ff */
[----:B------:R-:W-:Y:S01]  /*6cd0*/  @P4 STG.E desc[UR20][R6.64], R15 ;  /* 0x0000000f06004986 */ /* 0x000fe2000c101914 */
[----:B----4-:R-:W-:-:S03]  /*6ce0*/  ISETP.LT.AND P5, PT, R57, R105, !P0 ;  /* 0x000000693900720c */ /* 0x010fc600047a1270 */
[----:B------:R4:W-:Y:S01]  /*6cf0*/  @P1 STG.E desc[UR20][R22.64], R8 ;  /* 0x0000000816001986 */ /* 0x0009e2000c101914 */
[----:B--2---:R-:W-:-:S03]  /*6d00*/  ISETP.LT.AND P3, PT, R56, R105, !P0 ;  /* 0x000000693800720c */ /* 0x004fc60004761270 */
[----:B------:R-:W2:Y:S04]  /*6d10*/  LDL.LU R57, [R1+0x78] ;  /* 0x0000780001397983 */ /* 0x000ea80000300800 */
[----:B------:R-:W2:Y:S04]  /*6d20*/  LDL.LU R56, [R1+0x74] ;  /* 0x0000740001387983 */ /* 0x000ea80000300800 */
[----:B----4-:R-:W4:Y:S04]  /*6d30*/  LDL.LU R22, [R1+0x70] ;  /* 0x0000700001167983 */ /* 0x010f280000300800 */
[----:B------:R-:W4:Y:S01]  /*6d40*/  LDL.LU R20, [R1+0x6c] ;  /* 0x00006c0001147983 */ /* 0x000f220000300800 */
[----:B------:R-:W-:Y:S01]  /*6d50*/  IMAD R13, R0, 0x8, R25 ;  /* 0x00000008000d7824 */ /* 0x000fe200078e0219 */
[----:B------:R-:W-:-:S03]  /*6d60*/  LEA R4, P6, R25, R3, 0x2 ;  /* 0x0000000319047211 */ /* 0x000fc600078c10ff */
[C---:B------:R-:W-:Y:S01]  /*6d70*/  IMAD R21, R0.reuse, 0x8, R13 ;  /* 0x0000000800157824 */ /* 0x040fe200078e020d */
[-C--:B------:R-:W-:Y:S02]  /*6d80*/  LEA.HI.X.SX32 R5, R25, R2.reuse, 0x2, P6 ;  /* 0x0000000219057211 */ /* 0x080fe400030f16ff */
[-C--:B------:R-:W-:Y:S01]  /*6d90*/  LEA R12, P1, R13, R3.reuse, 0x2 ;  /* 0x000000030d0c7211 */ /* 0x080fe200078210ff */
[C---:B------:R-:W-:Y:S01]  /*6da0*/  IMAD R15, R0.reuse, 0x8, R21 ;  /* 0x00000008000f7824 */ /* 0x040fe200078e0215 */
[----:B------:R-:W-:Y:S02]  /*6db0*/  LEA R6, P6, R21, R3, 0x2 ;  /* 0x0000000315067211 */ /* 0x000fe400078c10ff */
[-C--:B------:R-:W-:Y:S02]  /*6dc0*/  LEA.HI.X.SX32 R13, R13, R2.reuse, 0x2, P1 ;  /* 0x000000020d0d7211 */ /* 0x080fe400008f16ff */
[----:B------:R-:W-:Y:S01]  /*6dd0*/  LEA.HI.X.SX32 R7, R21, R2, 0x2, P6 ;  /* 0x0000000215077211 */ /* 0x000fe200030f16ff */
[----:B------:R-:W-:Y:S01]  /*6de0*/  IMAD R21, R0, 0x8, R15 ;  /* 0x0000000800157824 */ /* 0x000fe200078e020f */
[----:B------:R-:W-:-:S02]  /*6df0*/  ISETP.LT.AND P4, PT, R62, R105, !P0 ;  /* 0x000000693e00720c */ /* 0x000fc40004781270 */
[----:B------:R-:W-:Y:S01]  /*6e00*/  ISETP.LT.AND P2, PT, R61, R105, !P0 ;  /* 0x000000693d00720c */ /* 0x000fe20004741270 */
[----:B------:R1:W-:Y:S04]  /*6e10*/  @P5 STG.E desc[UR20][R4.64], R9 ;  /* 0x0000000904005986 */ /* 0x0003e8000c101914 */
[----:B------:R1:W-:Y:S01]  /*6e20*/  @P3 STG.E desc[UR20][R12.64], R10 ;  /* 0x0000000a0c003986 */ /* 0x0003e2000c101914 */
[-C--:B------:R-:W-:Y:S01]  /*6e30*/  LEA R14, P3, R15, R3.reuse, 0x2 ;  /* 0x000000030f0e7211 */ /* 0x080fe200078610ff */
[C---:B-1----:R-:W-:Y:S01]  /*6e40*/  IMAD R9, R0.reuse, 0x8, R21 ;  /* 0x0000000800097824 */ /* 0x042fe200078e0215 */
[----:B------:R-:W-:Y:S02]  /*6e50*/  LEA R4, P6, R21, R3, 0x2 ;  /* 0x0000000315047211 */ /* 0x000fe400078c10ff */
[-C--:B------:R-:W-:Y:S01]  /*6e60*/  LEA.HI.X.SX32 R15, R15, R2.reuse, 0x2, P3 ;  /* 0x000000020f0f7211 */ /* 0x080fe200018f16ff */
[C---:B------:R-:W-:Y:S01]  /*6e70*/  IMAD R23, R0.reuse, 0x8, R9 ;  /* 0x0000000800177824 */ /* 0x040fe200078e0209 */
[----:B------:R-:W-:Y:S01]  /*6e80*/  LEA.HI.X.SX32 R5, R21, R2, 0x2, P6 ;  /* 0x0000000215057211 */ /* 0x000fe200030f16ff */
[----:B------:R1:W-:Y:S02]  /*6e90*/  @P4 STG.E desc[UR20][R6.64], R11 ;  /* 0x0000000b06004986 */ /* 0x0003e4000c101914 */
[----:B------:R-:W-:-:S02]  /*6ea0*/  IMAD R13, R0, 0x8, R23 ;  /* 0x00000008000d7824 */ /* 0x000fc400078e0217 */
[----:B------:R1:W-:Y:S02]  /*6eb0*/  @P2 STG.E desc[UR20][R14.64], R16 ;  /* 0x000000100e002986 */ /* 0x0003e4000c101914 */
[----:B------:R-:W-:Y:S01]  /*6ec0*/  IMAD R21, R0, 0x8, R13 ;  /* 0x0000000800157824 */ /* 0x000fe200078e020d */
[----:B-1----:R-:W-:-:S04]  /*6ed0*/  LEA R6, P6, R9, R3, 0x2 ;  /* 0x0000000309067211 */ /* 0x002fc800078c10ff */
[----:B------:R-:W-:Y:S02]  /*6ee0*/  LEA.HI.X.SX32 R7, R9, R2, 0x2, P6 ;  /* 0x0000000209077211 */ /* 0x000fe400030f16ff */
[----:B------:R-:W-:Y:S01]  /*6ef0*/  LEA R10, P6, R13, R3, 0x2 ;  /* 0x000000030d0a7211 */ /* 0x000fe200078c10ff */
[----:B------:R-:W-:-:S03]  /*6f00*/  IMAD R25, R0, 0x8, R21 ;  /* 0x0000000800197824 */ /* 0x000fc600078e0215 */
[----:B------:R-:W-:Y:S02]  /*6f10*/  LEA.HI.X.SX32 R11, R13, R2, 0x2, P6 ;  /* 0x000000020d0b7211 */ /* 0x000fe400030f16ff */
[----:B------:R-:W-:Y:S01]  /*6f20*/  LEA R14, P6, R25, R3, 0x2 ;  /* 0x00000003190e7211 */ /* 0x000fe200078c10ff */
[----:B------:R-:W-:-:S03]  /*6f30*/  IMAD R0, R0, 0x8, R25 ;  /* 0x0000000800007824 */ /* 0x000fc600078e0219 */
[----:B------:R-:W-:Y:S02]  /*6f40*/  LEA.HI.X.SX32 R15, R25, R2, 0x2, P6 ;  /* 0x00000002190f7211 */ /* 0x000fe400030f16ff */
[----:B---3--:R-:W-:-:S13]  /*6f50*/  ISETP.LT.AND P1, PT, R60, R105, !P0 ;  /* 0x000000693c00720c */ /* 0x008fda0004721270 */
[----:B------:R1:W-:Y:S01]  /*6f60*/  @P1 STG.E desc[UR20][R4.64], R17 ;  /* 0x0000001104001986 */ /* 0x0003e2000c101914 */
[----:B------:R-:W-:-:S04]  /*6f70*/  LEA R8, P1, R23, R3, 0x2 ;  /* 0x0000000317087211 */ /* 0x000fc800078210ff */
[-C--:B------:R-:W-:Y:S02]  /*6f80*/  LEA.HI.X.SX32 R9, R23, R2.reuse, 0x2, P1 ;  /* 0x0000000217097211 */ /* 0x080fe400008f16ff */
[----:B------:R-:W-:Y:S02]  /*6f90*/  LEA R12, P1, R21, R3, 0x2 ;  /* 0x00000003150c7211 */ /* 0x000fe400078210ff */
[-C--:B------:R-:W-:Y:S02]  /*6fa0*/  ISETP.LT.AND P5, PT, R59, R105.reuse, !P0 ;  /* 0x000000693b00720c */ /* 0x080fe400047a1270 */
[-C--:B------:R-:W-:Y:S02]  /*6fb0*/  ISETP.LT.AND P4, PT, R58, R105.reuse, !P0 ;  /* 0x000000693a00720c */ /* 0x080fe40004781270 */
[----:B------:R-:W-:Y:S02]  /*6fc0*/  LEA.HI.X.SX32 R13, R21, R2, 0x2, P1 ;  /* 0x00000002150d7211 */ /* 0x000fe400008f16ff */
[----:B--2---:R-:W-:-:S02]  /*6fd0*/  ISETP.LT.AND P3, PT, R57, R105, !P0 ;  /* 0x000000693900720c */ /* 0x004fc40004761270 */
[-C--:B------:R-:W-:Y:S02]  /*6fe0*/  ISETP.LT.AND P2, PT, R56, R105.reuse, !P0 ;  /* 0x000000693800720c */ /* 0x080fe40004741270 */
[-C--:B----4-:R-:W-:Y:S02]  /*6ff0*/  ISETP.LT.AND P1, PT, R22, R105.reuse, !P0 ;  /* 0x000000691600720c */ /* 0x090fe40004721270 */
[----:B------:R-:W-:Y:S01]  /*7000*/  ISETP.LT.AND P0, PT, R20, R105, !P0 ;  /* 0x000000691400720c */ /* 0x000fe20004701270 */
[----:B------:R2:W-:Y:S01]  /*7010*/  @P5 STG.E desc[UR20][R6.64], R18 ;  /* 0x0000001206005986 */ /* 0x0005e2000c101914 */
[----:B-1----:R-:W-:-:S03]  /*7020*/  LEA R4, P6, R0, R3, 0x2 ;  /* 0x0000000300047211 */ /* 0x002fc600078c10ff */
[----:B------:R2:W-:Y:S04]  /*7030*/  @P4 STG.E desc[UR20][R8.64], R19 ;  /* 0x0000001308004986 */ /* 0x0005e8000c101914 */
[----:B------:R2:W-:Y:S04]  /*7040*/  @P3 STG.E desc[UR20][R10.64], R28 ;  /* 0x0000001c0a003986 */ /* 0x0005e8000c101914 */
[----:B------:R2:W-:Y:S01]  /*7050*/  @P2 STG.E desc[UR20][R12.64], R29 ;  /* 0x0000001d0c002986 */ /* 0x0005e2000c101914 */
[----:B------:R-:W-:-:S03]  /*7060*/  LEA.HI.X.SX32 R5, R0, R2, 0x2, P6 ;  /* 0x0000000200057211 */ /* 0x000fc600030f16ff */
[----:B------:R2:W-:Y:S01]  /*7070*/  @P1 STG.E desc[UR20][R14.64], R30 ;  /* 0x0000001e0e001986 */ /* 0x0005e2000c101914 */
[----:B------:R-:W-:Y:S05]  /*7080*/  @!P0 EXIT ;  /* 0x000000000000894d */ /* 0x000fea0003800000 */
[----:B------:R-:W-:Y:S01]  /*7090*/  STG.E desc[UR20][R4.64], R31 ;  /* 0x0000001f04007986 */ /* 0x000fe2000c101914 */
[----:B------:R-:W-:Y:S05]  /*70a0*/  EXIT ;  /* 0x000000000000794d */ /* 0x000fea0003800000 */
.L_x_2:
[----:B------:R-:W-:-:S00]  /*70b0*/  BRA `(.L_x_2) ;  /* 0xfffffffc00fc7947 */ /* 0x000fc0000383ffff */
[----:B------:R-:W-:-:S00]  /*70c0*/  NOP ;  /* 0x0000000000007918 */ /* 0x000fc00000000000 */
        /* <DEDUP_REMOVED lines=11> */
.L_x_3:


//--------------------- .nv.shared.matmul_kernel  --------------------------
	.section	.nv.shared.matmul_kernel,"aw",@nobits
	.sectionflags	@""
	.align	16
	.zero		1024


//--------------------- .nv.shared.reserved.0     --------------------------
	.section	.nv.shared.reserved.0,"aw",@nobits
	.weak		__nv_reservedSMEM_offset_0_alias
	.size		__nv_reservedSMEM_offset_0_alias, 0, 0
	.other		__nv_reservedSMEM_offset_0_alias,@"STO_CUDA_RESERVED_SHARED STV_DEFAULT"
__nv_reservedSMEM_offset_0_alias:
	.zero		0


//--------------------- .nv.constant0.matmul_kernel --------------------------
	.section	.nv.constant0.matmul_kernel,"a",@progbits
	.sectionflags	@""
	.align	4
.nv.constant0.matmul_kernel:
	.zero		608


//--------------------- SYMBOLS --------------------------

	.type		.nv.reservedSmem.offset0,@object
	.size		.nv.reservedSmem.offset0,0x4
